	.target	sm_90a

	.elftype	@"ET_EXEC"


//--------------------- .note.nv.tkinfo           --------------------------
	.section	.note.nv.tkinfo,"",@"SHT_NOTE"
	.sectionflags	@"SHF_NOTE_NV_TKINFO"
	.tkinfo
        /*0018*/ 	.word	0x00000002
        /*0030*/ 	.string	""
        /*0030*/ 	.string	"ptxas"
        /*0030*/ 	.string	"Cuda compilation tools, release 13.0, V13.0.88"
        /*0030*/ 	.string	"Build cuda_13.0.r13.0/compiler.36424714_0"
        /*0030*/ 	.string	"-arch sm_90a -m 64 "



//--------------------- .note.nv.cuinfo           --------------------------
	.section	.note.nv.cuinfo,"",@"SHT_NOTE"
	.sectionflags	@"SHF_NOTE_NV_CUINFO"
        /*0018*/ 	.short	0x0002
        /*001a*/ 	.short	0x005a
        /*001c*/ 	.short	0x0082
	.zero		2


//--------------------- .nv.info                  --------------------------
	.section	.nv.info,"",@"SHT_CUDA_INFO"
	.align	4


	//----- nvinfo : EIATTR_REGCOUNT
	.align		4
        /*0000*/ 	.byte	0x04, 0x2f
        /*0002*/ 	.short	(.L_12 - .L_11)
	.align		4
.L_11:
        /*0004*/ 	.word	index@(_ZN7cutlass13device_kernelINS_4gemm6kernel13GemmUniversalIN4cute5tupleIJiiiiEEENS1_10collective13CollectiveMmaINS1_37MainloopSm90TmaGmmaWarpSpecializedFP8ILi6ENS5_IJNS4_1CILi2EEENSA_ILi1EEESC_EEENS1_35KernelTmaWarpSpecializedCooperativeEEENS5_IJNSA_ILi128EEENSA_ILi8EEENSA_ILi256EEEEEENS_12float_e4m3_tENS5_IJlSC_lEEESK_SL_NS4_8TiledMMAINS4_8MMA_AtomIJNS4_4SM904GMMA29MMA_64x8x32_F32E4M3E4M3_SS_TNILNSP_7ScaleInE1ELSR_1EEEEEENS4_6LayoutISD_NS5_IJSC_NSA_ILi0EEESV_EEEEENS5_IJNS4_10UnderscoreESY_SY_EEEEENS4_13SM90_TMA_LOADENS4_14ComposedLayoutINS4_7SwizzleILi3ELi4ELi3EEENS4_18smem_ptr_flag_bitsILi8EEENSU_INS5_IJSH_SG_EEENS5_IJSG_SC_EEEEEEEvNS4_8identityENS4_23SM90_TMA_LOAD_MULTICASTES1A_vS1B_EENS_8epilogue10collective6detail29Sm90TmaWarpSpecializedAdapterINS1F_15DefaultEpilogueISK_SL_SL_NS1E_6thread17LinearCombinationISK_Li1EffLNS1J_9ScaleType4KindE0ELNS_15FloatRoundStyleE2ESK_EENS1_15EpilogueDefaultEEEEEvvEEEEvNT_6ParamsE)
        /*0008*/ 	.word	0x000000a8


	//----- nvinfo : EIATTR_FRAME_SIZE
	.align		4
.L_12:
        /*000c*/ 	.byte	0x04, 0x11
        /*000e*/ 	.short	(.L_14 - .L_13)
	.align		4
.L_13:
        /*0010*/ 	.word	index@(_ZN7cutlass13device_kernelINS_4gemm6kernel13GemmUniversalIN4cute5tupleIJiiiiEEENS1_10collective13CollectiveMmaINS1_37MainloopSm90TmaGmmaWarpSpecializedFP8ILi6ENS5_IJNS4_1CILi2EEENSA_ILi1EEESC_EEENS1_35KernelTmaWarpSpecializedCooperativeEEENS5_IJNSA_ILi128EEENSA_ILi8EEENSA_ILi256EEEEEENS_12float_e4m3_tENS5_IJlSC_lEEESK_SL_NS4_8TiledMMAINS4_8MMA_AtomIJNS4_4SM904GMMA29MMA_64x8x32_F32E4M3E4M3_SS_TNILNSP_7ScaleInE1ELSR_1EEEEEENS4_6LayoutISD_NS5_IJSC_NSA_ILi0EEESV_EEEEENS5_IJNS4_10UnderscoreESY_SY_EEEEENS4_13SM90_TMA_LOADENS4_14ComposedLayoutINS4_7SwizzleILi3ELi4ELi3EEENS4_18smem_ptr_flag_bitsILi8EEENSU_INS5_IJSH_SG_EEENS5_IJSG_SC_EEEEEEEvNS4_8identityENS4_23SM90_TMA_LOAD_MULTICASTES1A_vS1B_EENS_8epilogue10collective6detail29Sm90TmaWarpSpecializedAdapterINS1F_15DefaultEpilogueISK_SL_SL_NS1E_6thread17LinearCombinationISK_Li1EffLNS1J_9ScaleType4KindE0ELNS_15FloatRoundStyleE2ESK_EENS1_15EpilogueDefaultEEEEEvvEEEEvNT_6ParamsE)
        /*0014*/ 	.word	0x00000000


	//----- nvinfo : EIATTR_MIN_STACK_SIZE
	.align		4
.L_14:
        /*0018*/ 	.byte	0x04, 0x12
        /*001a*/ 	.short	(.L_16 - .L_15)
	.align		4
.L_15:
        /*001c*/ 	.word	index@(_ZN7cutlass13device_kernelINS_4gemm6kernel13GemmUniversalIN4cute5tupleIJiiiiEEENS1_10collective13CollectiveMmaINS1_37MainloopSm90TmaGmmaWarpSpecializedFP8ILi6ENS5_IJNS4_1CILi2EEENSA_ILi1EEESC_EEENS1_35KernelTmaWarpSpecializedCooperativeEEENS5_IJNSA_ILi128EEENSA_ILi8EEENSA_ILi256EEEEEENS_12float_e4m3_tENS5_IJlSC_lEEESK_SL_NS4_8TiledMMAINS4_8MMA_AtomIJNS4_4SM904GMMA29MMA_64x8x32_F32E4M3E4M3_SS_TNILNSP_7ScaleInE1ELSR_1EEEEEENS4_6LayoutISD_NS5_IJSC_NSA_ILi0EEESV_EEEEENS5_IJNS4_10UnderscoreESY_SY_EEEEENS4_13SM90_TMA_LOADENS4_14ComposedLayoutINS4_7SwizzleILi3ELi4ELi3EEENS4_18smem_ptr_flag_bitsILi8EEENSU_INS5_IJSH_SG_EEENS5_IJSG_SC_EEEEEEEvNS4_8identityENS4_23SM90_TMA_LOAD_MULTICASTES1A_vS1B_EENS_8epilogue10collective6detail29Sm90TmaWarpSpecializedAdapterINS1F_15DefaultEpilogueISK_SL_SL_NS1E_6thread17LinearCombinationISK_Li1EffLNS1J_9ScaleType4KindE0ELNS_15FloatRoundStyleE2ESK_EENS1_15EpilogueDefaultEEEEEvvEEEEvNT_6ParamsE)
        /*0020*/ 	.word	0x00000000
.L_16:


//--------------------- .nv.compat                --------------------------
	.section	.nv.compat,"",@"SHT_CUDA_COMPAT_INFO"
	.align	4
        /*0000*/ 	.byte	0x02, 0x09, 0x01, 0x00, 0x02, 0x02, 0x04, 0x00, 0x02, 0x05, 0x05, 0x00, 0x03, 0x07, 0x01, 0x01
        /*0010*/ 	.byte	0x02, 0x03, 0x01, 0x00, 0x02, 0x06, 0x01, 0x00, 0x04, 0x0b, 0x08, 0x00, 0x00, 0x00, 0x00, 0x00
        /*0020*/ 	.byte	0x00, 0x00, 0x00, 0x00


//--------------------- .nv.info._ZN7cutlass13device_kernelINS_4gemm6kernel13GemmUniversalIN4cute5tupleIJiiiiEEENS1_10collective13CollectiveMmaINS1_37MainloopSm90TmaGmmaWarpSpecializedFP8ILi6ENS5_IJNS4_1CILi2EEENSA_ILi1EEESC_EEENS1_35KernelTmaWarpSpecializedCooperativeEEENS5_IJNSA_ILi128EEENSA_ILi8EEENSA_ILi256EEEEEENS_12float_e4m3_tENS5_IJlSC_lEEESK_SL_NS4_8TiledMMAINS4_8MMA_AtomIJNS4_4SM904GMMA29MMA_64x8x32_F32E4M3E4M3_SS_TNILNSP_7ScaleInE1ELSR_1EEEEEENS4_6LayoutISD_NS5_IJSC_NSA_ILi0EEESV_EEEEENS5_IJNS4_10UnderscoreESY_SY_EEEEENS4_13SM90_TMA_LOADENS4_14ComposedLayoutINS4_7SwizzleILi3ELi4ELi3EEENS4_18smem_ptr_flag_bitsILi8EEENSU_INS5_IJSH_SG_EEENS5_IJSG_SC_EEEEEEEvNS4_8identityENS4_23SM90_TMA_LOAD_MULTICASTES1A_vS1B_EENS_8epilogue10collective6detail29Sm90TmaWarpSpecializedAdapterINS1F_15DefaultEpilogueISK_SL_SL_NS1E_6thread17LinearCombinationISK_Li1EffLNS1J_9ScaleType4KindE0ELNS_15FloatRoundStyleE2ESK_EENS1_15EpilogueDefaultEEEEEvvEEEEvNT_6ParamsE --------------------------
	.section	.nv.info._ZN7cutlass13device_kernelINS_4gemm6kernel13GemmUniversalIN4cute5tupleIJiiiiEEENS1_10collective13CollectiveMmaINS1_37MainloopSm90TmaGmmaWarpSpecializedFP8ILi6ENS5_IJNS4_1CILi2EEENSA_ILi1EEESC_EEENS1_35KernelTmaWarpSpecializedCooperativeEEENS5_IJNSA_ILi128EEENSA_ILi8EEENSA_ILi256EEEEEENS_12float_e4m3_tENS5_IJlSC_lEEESK_SL_NS4_8TiledMMAINS4_8MMA_AtomIJNS4_4SM904GMMA29MMA_64x8x32_F32E4M3E4M3_SS_TNILNSP_7ScaleInE1ELSR_1EEEEEENS4_6LayoutISD_NS5_IJSC_NSA_ILi0EEESV_EEEEENS5_IJNS4_10UnderscoreESY_SY_EEEEENS4_13SM90_TMA_LOADENS4_14ComposedLayoutINS4_7SwizzleILi3ELi4ELi3EEENS4_18smem_ptr_flag_bitsILi8EEENSU_INS5_IJSH_SG_EEENS5_IJSG_SC_EEEEEEEvNS4_8identityENS4_23SM90_TMA_LOAD_MULTICASTES1A_vS1B_EENS_8epilogue10collective6detail29Sm90TmaWarpSpecializedAdapterINS1F_15DefaultEpilogueISK_SL_SL_NS1E_6thread17LinearCombinationISK_Li1EffLNS1J_9ScaleType4KindE0ELNS_15FloatRoundStyleE2ESK_EENS1_15EpilogueDefaultEEEEEvvEEEEvNT_6ParamsE,"",@"SHT_CUDA_INFO"
	.sectionflags	@""
	.align	4


	//----- nvinfo : EIATTR_CUDA_API_VERSION
	.align		4
        /*0000*/ 	.byte	0x04, 0x37
        /*0002*/ 	.short	(.L_18 - .L_17)
.L_17:
        /*0004*/ 	.word	0x00000082


	//----- nvinfo : EIATTR_KPARAM_INFO
	.align		4
.L_18:
        /*0008*/ 	.byte	0x04, 0x17
        /*000a*/ 	.short	(.L_20 - .L_19)
.L_19:
        /*000c*/ 	.word	0x00000000
        /*0010*/ 	.short	0x0000
        /*0012*/ 	.short	0x0070
        /*0014*/ 	.byte	0x00, 0xf0, 0x01, 0x10


	//----- nvinfo : EIATTR_SPARSE_MMA_MASK
	.align		4
.L_20:
        /*0018*/ 	.byte	0x03, 0x50
        /*001a*/ 	.short	0x0000


	//----- nvinfo : EIATTR_MAXREG_COUNT
	.align		4
        /*001c*/ 	.byte	0x03, 0x1b
        /*001e*/ 	.short	0x00a8


	//----- nvinfo : EIATTR_NUM_BARRIERS
	.align		4
        /*0020*/ 	.byte	0x02, 0x4c
        /*0022*/ 	.byte	0x01
	.zero		1


	//----- nvinfo : EIATTR_MERCURY_ISA_VERSION
	.align		4
        /*0024*/ 	.byte	0x03, 0x5f
        /*0026*/ 	.short	0x0101


	//----- nvinfo : EIATTR_INT_WARP_WIDE_INSTR_OFFSETS
	.align		4
        /*0028*/ 	.byte	0x04, 0x31
        /*002a*/ 	.short	(.L_22 - .L_21)


	//   ....[0]....
.L_21:
        /*002c*/ 	.word	0x000004e0


	//   ....[1]....
        /*0030*/ 	.word	0x00000500


	//   ....[2]....
        /*0034*/ 	.word	0x000006a0


	//----- nvinfo : EIATTR_COOP_GROUP_MASK_REGIDS
	.align		4
.L_22:
        /*0038*/ 	.byte	0x04, 0x29
        /*003a*/ 	.short	(.L_24 - .L_23)


	//   ....[0]....
.L_23:
        /*003c*/ 	.word	0xffffffff


	//   ....[1]....
        /*0040*/ 	.word	0xffffffff


	//   ....[2]....
        /*0044*/ 	.word	0xffffffff


	//   ....[3]....
        /*0048*/ 	.word	0xffffffff


	//   ....[4]....
        /*004c*/ 	.word	0xffffffff


	//   ....[5]....
        /*0050*/ 	.word	0xffffffff


	//----- nvinfo : EIATTR_COOP_GROUP_INSTR_OFFSETS
	.align		4
.L_24:
        /*0054*/ 	.byte	0x04, 0x28
        /*0056*/ 	.short	(.L_26 - .L_25)


	//   ....[0]....
.L_25:
        /*0058*/ 	.word	0x00000060


	//   ....[1]....
        /*005c*/ 	.word	0x00000070


	//   ....[2]....
        /*0060*/ 	.word	0x00000130


	//   ....[3]....
        /*0064*/ 	.word	0x00000310


	//   ....[4]....
        /*0068*/ 	.word	0x00000830


	//   ....[5]....
        /*006c*/ 	.word	0x000012b0


	//----- nvinfo : EIATTR_REG_RECONFIG
	.align		4
.L_26:
        /*0070*/ 	.byte	0x01, 0x54
	.zero		2


	//----- nvinfo : EIATTR_MBARRIER_INSTR_OFFSETS
	.align		4
        /*0074*/ 	.byte	0x04, 0x39
        /*0076*/ 	.short	(.L_28 - .L_27)


	//   ....[0]....
.L_27:
        /*0078*/ 	.word	0x00000230
        /*007c*/ 	.word	0x000000ff
        /*0080*/ 	.word	0x00000000
        /*0084*/ 	.short	0x0100
        /*0086*/ 	.byte	0x08
	.zero		1


	//   ....[1]....
        /*0088*/ 	.word	0x00000240
        /*008c*/ 	.word	0x000000ff
        /*0090*/ 	.word	0x00000030
        /*0094*/ 	.short	0x0100
        /*0096*/ 	.byte	0x08
	.zero		1


	//   ....[2]....
        /*0098*/ 	.word	0x00000250
        /*009c*/ 	.word	0x000000ff
        /*00a0*/ 	.word	0x00000008
        /*00a4*/ 	.short	0x0100
        /*00a6*/ 	.byte	0x08
	.zero		1


	//   ....[3]....
        /*00a8*/ 	.word	0x00000260
        /*00ac*/ 	.word	0x000000ff
        /*00b0*/ 	.word	0x00000038
        /*00b4*/ 	.short	0x0100
        /*00b6*/ 	.byte	0x08
	.zero		1


	//   ....[4]....
        /*00b8*/ 	.word	0x00000270
        /*00bc*/ 	.word	0x000000ff
        /*00c0*/ 	.word	0x00000010
        /*00c4*/ 	.short	0x0100
        /*00c6*/ 	.byte	0x08
	.zero		1


	//   ....[5]....
        /*00c8*/ 	.word	0x00000280
        /*00cc*/ 	.word	0x000000ff
        /*00d0*/ 	.word	0x00000040
        /*00d4*/ 	.short	0x0100
        /*00d6*/ 	.byte	0x08
	.zero		1


	//   ....[6]....
        /*00d8*/ 	.word	0x00000290
        /*00dc*/ 	.word	0x000000ff
        /*00e0*/ 	.word	0x00000018
        /*00e4*/ 	.short	0x0100
        /*00e6*/ 	.byte	0x08
	.zero		1


	//   ....[7]....
        /*00e8*/ 	.word	0x000002a0
        /*00ec*/ 	.word	0x000000ff
        /*00f0*/ 	.word	0x00000048
        /*00f4*/ 	.short	0x0100
        /*00f6*/ 	.byte	0x08
	.zero		1


	//   ....[8]....
        /*00f8*/ 	.word	0x000002b0
        /*00fc*/ 	.word	0x000000ff
        /*0100*/ 	.word	0x00000020
        /*0104*/ 	.short	0x0100
        /*0106*/ 	.byte	0x08
	.zero		1


	//   ....[9]....
        /*0108*/ 	.word	0x000002c0
        /*010c*/ 	.word	0x000000ff
        /*0110*/ 	.word	0x00000050
        /*0114*/ 	.short	0x0100
        /*0116*/ 	.byte	0x08
	.zero		1


	//   ....[10]....
        /*0118*/ 	.word	0x000002d0
        /*011c*/ 	.word	0x000000ff
        /*0120*/ 	.word	0x00000028
        /*0124*/ 	.short	0x0100
        /*0126*/ 	.byte	0x08
	.zero		1


	//   ....[11]....
        /*0128*/ 	.word	0x000002e0
        /*012c*/ 	.word	0x000000ff
        /*0130*/ 	.word	0x00000058
        /*0134*/ 	.short	0x0100
        /*0136*/ 	.byte	0x08
	.zero		1


	//   ....[12]....
        /*0138*/ 	.word	0x00000740
        /*013c*/ 	.word	0x000000ff
        /*0140*/ 	.word	0x00000070
        /*0144*/ 	.short	0x0100
        /*0146*/ 	.byte	0x06
	.zero		1


	//   ....[13]....
        /*0148*/ 	.word	0x000007d0
        /*014c*/ 	.word	0x000000ff
        /*0150*/ 	.word	0x00000078
        /*0154*/ 	.short	0x0100
        /*0156*/ 	.byte	0x06
	.zero		1


	//   ....[14]....
        /*0158*/ 	.word	0x00001430
        /*015c*/ 	.word	0x000000ff
        /*0160*/ 	.word	0x00000000
        /*0164*/ 	.short	0x010a
        /*0166*/ 	.byte	0x06
	.zero		1


	//   ....[15]....
        /*0168*/ 	.word	0x00001470
        /*016c*/ 	.word	0x000000ff
        /*0170*/ 	.word	0x00000000
        /*0174*/ 	.short	0x010a
        /*0176*/ 	.byte	0x06
	.zero		1


	//   ....[16]....
        /*0178*/ 	.word	0x00001a10
        /*017c*/ 	.word	0x000000ff
        /*0180*/ 	.word	0x00000000
        /*0184*/ 	.short	0x010a
        /*0186*/ 	.byte	0x0e
	.zero		1


	//   ....[17]....
        /*0188*/ 	.word	0x00001a50
        /*018c*/ 	.word	0x000000ff
        /*0190*/ 	.word	0x00000000
        /*0194*/ 	.short	0x010a
        /*0196*/ 	.byte	0x0e
	.zero		1


	//   ....[18]....
        /*0198*/ 	.word	0x00001ec0
        /*019c*/ 	.word	0x0000000f
        /*01a0*/ 	.word	0x00000000
        /*01a4*/ 	.short	0x0101
        /*01a6*/ 	.byte	0x3f
	.zero		1


	//   ....[19]....
        /*01a8*/ 	.word	0x000021a0
        /*01ac*/ 	.word	0x0000000a
        /*01b0*/ 	.word	0x00000000
        /*01b4*/ 	.short	0x0101
        /*01b6*/ 	.byte	0x3f
	.zero		1


	//   ....[20]....
        /*01b8*/ 	.word	0x00003ad0
        /*01bc*/ 	.word	0x00000015
        /*01c0*/ 	.word	0x00000030
        /*01c4*/ 	.short	0x010a
        /*01c6*/ 	.byte	0x3f
	.zero		1


	//   ....[21]....
        /*01c8*/ 	.word	0x00003f00
        /*01cc*/ 	.word	0x00000005
        /*01d0*/ 	.word	0x00000078
        /*01d4*/ 	.short	0x0101
        /*01d6*/ 	.byte	0x3f
	.zero		1


	//   ....[22]....
        /*01d8*/ 	.word	0x00004660
        /*01dc*/ 	.word	0x00000007
        /*01e0*/ 	.word	0x00000000
        /*01e4*/ 	.short	0x010a
        /*01e6*/ 	.byte	0x3f
	.zero		1


	//   ....[23]....
        /*01e8*/ 	.word	0x000046e0
        /*01ec*/ 	.word	0x00000008
        /*01f0*/ 	.word	0x00000000
        /*01f4*/ 	.short	0x010a
        /*01f6*/ 	.byte	0x3f
	.zero		1


	//   ....[24]....
        /*01f8*/ 	.word	0x00004770
        /*01fc*/ 	.word	0x00000009
        /*0200*/ 	.word	0x00000000
        /*0204*/ 	.short	0x010a
        /*0206*/ 	.byte	0x3f
	.zero		1


	//   ....[25]....
        /*0208*/ 	.word	0x00004800
        /*020c*/ 	.word	0x00000008
        /*0210*/ 	.word	0x00000000
        /*0214*/ 	.short	0x010a
        /*0216*/ 	.byte	0x3f
	.zero		1


	//   ....[26]....
        /*0218*/ 	.word	0x00004890
        /*021c*/ 	.word	0x0000000b
        /*0220*/ 	.word	0x00000000
        /*0224*/ 	.short	0x010a
        /*0226*/ 	.byte	0x3f
	.zero		1


	//   ....[27]....
        /*0228*/ 	.word	0x00004920
        /*022c*/ 	.word	0x00000003
        /*0230*/ 	.word	0x00000000
        /*0234*/ 	.short	0x010a
        /*0236*/ 	.byte	0x3f
	.zero		1


	//   ....[28]....
        /*0238*/ 	.word	0x00004990
        /*023c*/ 	.word	0x0000000a
        /*0240*/ 	.word	0x00000000
        /*0244*/ 	.short	0x010a
        /*0246*/ 	.byte	0x3f
	.zero		1


	//   ....[29]....
        /*0248*/ 	.word	0x000049f0
        /*024c*/ 	.word	0x0000000f
        /*0250*/ 	.word	0x00000000
        /*0254*/ 	.short	0x010a
        /*0256*/ 	.byte	0x3f
	.zero		1


	//   ....[30]....
        /*0258*/ 	.word	0x00004ac0
        /*025c*/ 	.word	0x00000015
        /*0260*/ 	.word	0x00000030
        /*0264*/ 	.short	0x010a
        /*0266*/ 	.byte	0x3f
	.zero		1


	//   ....[31]....
        /*0268*/ 	.word	0x00004b90
        /*026c*/ 	.word	0x00000007
        /*0270*/ 	.word	0x00000000
        /*0274*/ 	.short	0x010a
        /*0276*/ 	.byte	0x3f
	.zero		1


	//   ....[32]....
        /*0278*/ 	.word	0x00004be0
        /*027c*/ 	.word	0x00000008
        /*0280*/ 	.word	0x00000000
        /*0284*/ 	.short	0x010a
        /*0286*/ 	.byte	0x3f
	.zero		1


	//   ....[33]....
        /*0288*/ 	.word	0x00004c30
        /*028c*/ 	.word	0x00000009
        /*0290*/ 	.word	0x00000000
        /*0294*/ 	.short	0x010a
        /*0296*/ 	.byte	0x3f
	.zero		1


	//   ....[34]....
        /*0298*/ 	.word	0x00004c80
        /*029c*/ 	.word	0x00000008
        /*02a0*/ 	.word	0x00000000
        /*02a4*/ 	.short	0x010a
        /*02a6*/ 	.byte	0x3f
	.zero		1


	//   ....[35]....
        /*02a8*/ 	.word	0x00004cd0
        /*02ac*/ 	.word	0x0000000b
        /*02b0*/ 	.word	0x00000000
        /*02b4*/ 	.short	0x010a
        /*02b6*/ 	.byte	0x3f
	.zero		1


	//----- nvinfo : EIATTR_NUM_MBARRIERS
	.align		4
.L_28:
        /*02b8*/ 	.byte	0x03, 0x38
        /*02ba*/ 	.short	0x000e


	//----- nvinfo : EIATTR_EXIT_INSTR_OFFSETS
	.align		4
        /*02bc*/ 	.byte	0x04, 0x1c
        /*02be*/ 	.short	(.L_30 - .L_29)


	//   ....[0]....
.L_29:
        /*02c0*/ 	.word	0x00000990


	//   ....[1]....
        /*02c4*/ 	.word	0x00001180


	//   ....[2]....
        /*02c8*/ 	.word	0x000031f0


	//   ....[3]....
        /*02cc*/ 	.word	0x00003740


	//   ....[4]....
        /*02d0*/ 	.word	0x00004970


	//----- nvinfo : EIATTR_MAX_THREADS
	.align		4
.L_30:
        /*02d4*/ 	.byte	0x04, 0x05
        /*02d6*/ 	.short	(.L_32 - .L_31)
.L_31:
        /*02d8*/ 	.word	0x00000180
        /*02dc*/ 	.word	0x00000001
        /*02e0*/ 	.word	0x00000001


	//----- nvinfo : EIATTR_CRS_STACK_SIZE
	.align		4
.L_32:
        /*02e4*/ 	.byte	0x04, 0x1e
        /*02e6*/ 	.short	(.L_34 - .L_33)
.L_33:
        /*02e8*/ 	.word	0x00000000


	//----- nvinfo : EIATTR_CBANK_PARAM_SIZE
	.align		4
.L_34:
        /*02ec*/ 	.byte	0x03, 0x19
        /*02ee*/ 	.short	0x0470


	//----- nvinfo : EIATTR_PARAM_CBANK
	.align		4
        /*02f0*/ 	.byte	0x04, 0x0a
        /*02f2*/ 	.short	(.L_36 - .L_35)
	.align		4
.L_35:
        /*02f4*/ 	.word	index@(.nv.constant0._ZN7cutlass13device_kernelINS_4gemm6kernel13GemmUniversalIN4cute5tupleIJiiiiEEENS1_10collective13CollectiveMmaINS1_37MainloopSm90TmaGmmaWarpSpecializedFP8ILi6ENS5_IJNS4_1CILi2EEENSA_ILi1EEESC_EEENS1_35KernelTmaWarpSpecializedCooperativeEEENS5_IJNSA_ILi128EEENSA_ILi8EEENSA_ILi256EEEEEENS_12float_e4m3_tENS5_IJlSC_lEEESK_SL_NS4_8TiledMMAINS4_8MMA_AtomIJNS4_4SM904GMMA29MMA_64x8x32_F32E4M3E4M3_SS_TNILNSP_7ScaleInE1ELSR_1EEEEEENS4_6LayoutISD_NS5_IJSC_NSA_ILi0EEESV_EEEEENS5_IJNS4_10UnderscoreESY_SY_EEEEENS4_13SM90_TMA_LOADENS4_14ComposedLayoutINS4_7SwizzleILi3ELi4ELi3EEENS4_18smem_ptr_flag_bitsILi8EEENSU_INS5_IJSH_SG_EEENS5_IJSG_SC_EEEEEEEvNS4_8identityENS4_23SM90_TMA_LOAD_MULTICASTES1A_vS1B_EENS_8epilogue10collective6detail29Sm90TmaWarpSpecializedAdapterINS1F_15DefaultEpilogueISK_SL_SL_NS1E_6thread17LinearCombinationISK_Li1EffLNS1J_9ScaleType4KindE0ELNS_15FloatRoundStyleE2ESK_EENS1_15EpilogueDefaultEEEEEvvEEEEvNT_6ParamsE)
        /*02f8*/ 	.short	0x0210
        /*02fa*/ 	.short	0x0470


	//----- nvinfo : EIATTR_SW_WAR
	.align		4
.L_36:
        /*02fc*/ 	.byte	0x04, 0x36
        /*02fe*/ 	.short	(.L_38 - .L_37)
.L_37:
        /*0300*/ 	.word	0x00000008
.L_38:


//--------------------- .nv.callgraph             --------------------------
	.section	.nv.callgraph,"",@"SHT_CUDA_CALLGRAPH"
	.align	4
	.sectionentsize	8
	.align		4
        /*0000*/ 	.word	0x00000000
	.align		4
        /*0004*/ 	.word	0xffffffff
	.align		4
        /*0008*/ 	.word	0x00000000
	.align		4
        /*000c*/ 	.word	0xfffffffe
	.align		4
        /*0010*/ 	.word	0x00000000
	.align		4
        /*0014*/ 	.word	0xfffffffd
	.align		4
        /*0018*/ 	.word	0x00000000
	.align		4
        /*001c*/ 	.word	0xfffffffc


//--------------------- .nv.constant4             --------------------------
	.section	.nv.constant4,"a",@progbits
	.align	8
	.align		8
.nv.constant4:
        /*0000*/ 	.dword	_ZN39_INTERNAL_cfc9d307_4_k_cu_12cd22bb_48694cuda3std3__45__cpo5beginE
	.align		8
        /*0008*/ 	.dword	_ZN39_INTERNAL_cfc9d307_4_k_cu_12cd22bb_48694cuda3std3__45__cpo3endE
	.align		8
        /*0010*/ 	.dword	_ZN39_INTERNAL_cfc9d307_4_k_cu_12cd22bb_48694cuda3std3__45__cpo6cbeginE
	.align		8
        /*0018*/ 	.dword	_ZN39_INTERNAL_cfc9d307_4_k_cu_12cd22bb_48694cuda3std3__45__cpo4cendE
	.align		8
        /*0020*/ 	.dword	_ZN39_INTERNAL_cfc9d307_4_k_cu_12cd22bb_48694cuda3std3__441_GLOBAL__N__cfc9d307_4_k_cu_12cd22bb_48696ignoreE
	.align		8
        /*0028*/ 	.dword	_ZN39_INTERNAL_cfc9d307_4_k_cu_12cd22bb_48694cuda3std3__419piecewise_constructE
	.align		8
        /*0030*/ 	.dword	_ZN39_INTERNAL_cfc9d307_4_k_cu_12cd22bb_48694cuda3std3__48in_placeE
	.align		8
        /*0038*/ 	.dword	_ZN39_INTERNAL_cfc9d307_4_k_cu_12cd22bb_48694cuda3std6ranges3__45__cpo4swapE
	.align		8
        /*0040*/ 	.dword	_ZN39_INTERNAL_cfc9d307_4_k_cu_12cd22bb_48694cuda3std6ranges3__45__cpo9iter_moveE
	.align		8
        /*0048*/ 	.dword	_ZN39_INTERNAL_cfc9d307_4_k_cu_12cd22bb_48694cute7productE
	.align		8
        /*0050*/ 	.dword	_ZN39_INTERNAL_cfc9d307_4_k_cu_12cd22bb_48694cute1_E


//--------------------- .text._ZN7cutlass13device_kernelINS_4gemm6kernel13GemmUniversalIN4cute5tupleIJiiiiEEENS1_10collective13CollectiveMmaINS1_37MainloopSm90TmaGmmaWarpSpecializedFP8ILi6ENS5_IJNS4_1CILi2EEENSA_ILi1EEESC_EEENS1_35KernelTmaWarpSpecializedCooperativeEEENS5_IJNSA_ILi128EEENSA_ILi8EEENSA_ILi256EEEEEENS_12float_e4m3_tENS5_IJlSC_lEEESK_SL_NS4_8TiledMMAINS4_8MMA_AtomIJNS4_4SM904GMMA29MMA_64x8x32_F32E4M3E4M3_SS_TNILNSP_7ScaleInE1ELSR_1EEEEEENS4_6LayoutISD_NS5_IJSC_NSA_ILi0EEESV_EEEEENS5_IJNS4_10UnderscoreESY_SY_EEEEENS4_13SM90_TMA_LOADENS4_14ComposedLayoutINS4_7SwizzleILi3ELi4ELi3EEENS4_18smem_ptr_flag_bitsILi8EEENSU_INS5_IJSH_SG_EEENS5_IJSG_SC_EEEEEEEvNS4_8identityENS4_23SM90_TMA_LOAD_MULTICASTES1A_vS1B_EENS_8epilogue10collective6detail29Sm90TmaWarpSpecializedAdapterINS1F_15DefaultEpilogueISK_SL_SL_NS1E_6thread17LinearCombinationISK_Li1EffLNS1J_9ScaleType4KindE0ELNS_15FloatRoundStyleE2ESK_EENS1_15EpilogueDefaultEEEEEvvEEEEvNT_6ParamsE --------------------------
	.section	.text._ZN7cutlass13device_kernelINS_4gemm6kernel13GemmUniversalIN4cute5tupleIJiiiiEEENS1_10collective13CollectiveMmaINS1_37MainloopSm90TmaGmmaWarpSpecializedFP8ILi6ENS5_IJNS4_1CILi2EEENSA_ILi1EEESC_EEENS1_35KernelTmaWarpSpecializedCooperativeEEENS5_IJNSA_ILi128EEENSA_ILi8EEENSA_ILi256EEEEEENS_12float_e4m3_tENS5_IJlSC_lEEESK_SL_NS4_8TiledMMAINS4_8MMA_AtomIJNS4_4SM904GMMA29MMA_64x8x32_F32E4M3E4M3_SS_TNILNSP_7ScaleInE1ELSR_1EEEEEENS4_6LayoutISD_NS5_IJSC_NSA_ILi0EEESV_EEEEENS5_IJNS4_10UnderscoreESY_SY_EEEEENS4_13SM90_TMA_LOADENS4_14ComposedLayoutINS4_7SwizzleILi3ELi4ELi3EEENS4_18smem_ptr_flag_bitsILi8EEENSU_INS5_IJSH_SG_EEENS5_IJSG_SC_EEEEEEEvNS4_8identityENS4_23SM90_TMA_LOAD_MULTICASTES1A_vS1B_EENS_8epilogue10collective6detail29Sm90TmaWarpSpecializedAdapterINS1F_15DefaultEpilogueISK_SL_SL_NS1E_6thread17LinearCombinationISK_Li1EffLNS1J_9ScaleType4KindE0ELNS_15FloatRoundStyleE2ESK_EENS1_15EpilogueDefaultEEEEEvvEEEEvNT_6ParamsE,"ax",@progbits
	.align	128
.text._ZN7cutlass13device_kernelINS_4gemm6kernel13GemmUniversalIN4cute5tupleIJiiiiEEENS1_10collective13CollectiveMmaINS1_37MainloopSm90TmaGmmaWarpSpecializedFP8ILi6ENS5_IJNS4_1CILi2EEENSA_ILi1EEESC_EEENS1_35KernelTmaWarpSpecializedCooperativeEEENS5_IJNSA_ILi128EEENSA_ILi8EEENSA_ILi256EEEEEENS_12float_e4m3_tENS5_IJlSC_lEEESK_SL_NS4_8TiledMMAINS4_8MMA_AtomIJNS4_4SM904GMMA29MMA_64x8x32_F32E4M3E4M3_SS_TNILNSP_7ScaleInE1ELSR_1EEEEEENS4_6LayoutISD_NS5_IJSC_NSA_ILi0EEESV_EEEEENS5_IJNS4_10UnderscoreESY_SY_EEEEENS4_13SM90_TMA_LOADENS4_14ComposedLayoutINS4_7SwizzleILi3ELi4ELi3EEENS4_18smem_ptr_flag_bitsILi8EEENSU_INS5_IJSH_SG_EEENS5_IJSG_SC_EEEEEEEvNS4_8identityENS4_23SM90_TMA_LOAD_MULTICASTES1A_vS1B_EENS_8epilogue10collective6detail29Sm90TmaWarpSpecializedAdapterINS1F_15DefaultEpilogueISK_SL_SL_NS1E_6thread17LinearCombinationISK_Li1EffLNS1J_9ScaleType4KindE0ELNS_15FloatRoundStyleE2ESK_EENS1_15EpilogueDefaultEEEEEvvEEEEvNT_6ParamsE:
        .type           _ZN7cutlass13device_kernelINS_4gemm6kernel13GemmUniversalIN4cute5tupleIJiiiiEEENS1_10collective13CollectiveMmaINS1_37MainloopSm90TmaGmmaWarpSpecializedFP8ILi6ENS5_IJNS4_1CILi2EEENSA_ILi1EEESC_EEENS1_35KernelTmaWarpSpecializedCooperativeEEENS5_IJNSA_ILi128EEENSA_ILi8EEENSA_ILi256EEEEEENS_12float_e4m3_tENS5_IJlSC_lEEESK_SL_NS4_8TiledMMAINS4_8MMA_AtomIJNS4_4SM904GMMA29MMA_64x8x32_F32E4M3E4M3_SS_TNILNSP_7ScaleInE1ELSR_1EEEEEENS4_6LayoutISD_NS5_IJSC_NSA_ILi0EEESV_EEEEENS5_IJNS4_10UnderscoreESY_SY_EEEEENS4_13SM90_TMA_LOADENS4_14ComposedLayoutINS4_7SwizzleILi3ELi4ELi3EEENS4_18smem_ptr_flag_bitsILi8EEENSU_INS5_IJSH_SG_EEENS5_IJSG_SC_EEEEEEEvNS4_8identityENS4_23SM90_TMA_LOAD_MULTICASTES1A_vS1B_EENS_8epilogue10collective6detail29Sm90TmaWarpSpecializedAdapterINS1F_15DefaultEpilogueISK_SL_SL_NS1E_6thread17LinearCombinationISK_Li1EffLNS1J_9ScaleType4KindE0ELNS_15FloatRoundStyleE2ESK_EENS1_15EpilogueDefaultEEEEEvvEEEEvNT_6ParamsE,@function
        .size           _ZN7cutlass13device_kernelINS_4gemm6kernel13GemmUniversalIN4cute5tupleIJiiiiEEENS1_10collective13CollectiveMmaINS1_37MainloopSm90TmaGmmaWarpSpecializedFP8ILi6ENS5_IJNS4_1CILi2EEENSA_ILi1EEESC_EEENS1_35KernelTmaWarpSpecializedCooperativeEEENS5_IJNSA_ILi128EEENSA_ILi8EEENSA_ILi256EEEEEENS_12float_e4m3_tENS5_IJlSC_lEEESK_SL_NS4_8TiledMMAINS4_8MMA_AtomIJNS4_4SM904GMMA29MMA_64x8x32_F32E4M3E4M3_SS_TNILNSP_7ScaleInE1ELSR_1EEEEEENS4_6LayoutISD_NS5_IJSC_NSA_ILi0EEESV_EEEEENS5_IJNS4_10UnderscoreESY_SY_EEEEENS4_13SM90_TMA_LOADENS4_14ComposedLayoutINS4_7SwizzleILi3ELi4ELi3EEENS4_18smem_ptr_flag_bitsILi8EEENSU_INS5_IJSH_SG_EEENS5_IJSG_SC_EEEEEEEvNS4_8identityENS4_23SM90_TMA_LOAD_MULTICASTES1A_vS1B_EENS_8epilogue10collective6detail29Sm90TmaWarpSpecializedAdapterINS1F_15DefaultEpilogueISK_SL_SL_NS1E_6thread17LinearCombinationISK_Li1EffLNS1J_9ScaleType4KindE0ELNS_15FloatRoundStyleE2ESK_EENS1_15EpilogueDefaultEEEEEvvEEEEvNT_6ParamsE,(.L_x_90 - _ZN7cutlass13device_kernelINS_4gemm6kernel13GemmUniversalIN4cute5tupleIJiiiiEEENS1_10collective13CollectiveMmaINS1_37MainloopSm90TmaGmmaWarpSpecializedFP8ILi6ENS5_IJNS4_1CILi2EEENSA_ILi1EEESC_EEENS1_35KernelTmaWarpSpecializedCooperativeEEENS5_IJNSA_ILi128EEENSA_ILi8EEENSA_ILi256EEEEEENS_12float_e4m3_tENS5_IJlSC_lEEESK_SL_NS4_8TiledMMAINS4_8MMA_AtomIJNS4_4SM904GMMA29MMA_64x8x32_F32E4M3E4M3_SS_TNILNSP_7ScaleInE1ELSR_1EEEEEENS4_6LayoutISD_NS5_IJSC_NSA_ILi0EEESV_EEEEENS5_IJNS4_10UnderscoreESY_SY_EEEEENS4_13SM90_TMA_LOADENS4_14ComposedLayoutINS4_7SwizzleILi3ELi4ELi3EEENS4_18smem_ptr_flag_bitsILi8EEENSU_INS5_IJSH_SG_EEENS5_IJSG_SC_EEEEEEEvNS4_8identityENS4_23SM90_TMA_LOAD_MULTICASTES1A_vS1B_EENS_8epilogue10collective6detail29Sm90TmaWarpSpecializedAdapterINS1F_15DefaultEpilogueISK_SL_SL_NS1E_6thread17LinearCombinationISK_Li1EffLNS1J_9ScaleType4KindE0ELNS_15FloatRoundStyleE2ESK_EENS1_15EpilogueDefaultEEEEEvvEEEEvNT_6ParamsE)
        .other          _ZN7cutlass13device_kernelINS_4gemm6kernel13GemmUniversalIN4cute5tupleIJiiiiEEENS1_10collective13CollectiveMmaINS1_37MainloopSm90TmaGmmaWarpSpecializedFP8ILi6ENS5_IJNS4_1CILi2EEENSA_ILi1EEESC_EEENS1_35KernelTmaWarpSpecializedCooperativeEEENS5_IJNSA_ILi128EEENSA_ILi8EEENSA_ILi256EEEEEENS_12float_e4m3_tENS5_IJlSC_lEEESK_SL_NS4_8TiledMMAINS4_8MMA_AtomIJNS4_4SM904GMMA29MMA_64x8x32_F32E4M3E4M3_SS_TNILNSP_7ScaleInE1ELSR_1EEEEEENS4_6LayoutISD_NS5_IJSC_NSA_ILi0EEESV_EEEEENS5_IJNS4_10UnderscoreESY_SY_EEEEENS4_13SM90_TMA_LOADENS4_14ComposedLayoutINS4_7SwizzleILi3ELi4ELi3EEENS4_18smem_ptr_flag_bitsILi8EEENSU_INS5_IJSH_SG_EEENS5_IJSG_SC_EEEEEEEvNS4_8identityENS4_23SM90_TMA_LOAD_MULTICASTES1A_vS1B_EENS_8epilogue10collective6detail29Sm90TmaWarpSpecializedAdapterINS1F_15DefaultEpilogueISK_SL_SL_NS1E_6thread17LinearCombinationISK_Li1EffLNS1J_9ScaleType4KindE0ELNS_15FloatRoundStyleE2ESK_EENS1_15EpilogueDefaultEEEEEvvEEEEvNT_6ParamsE,@"STO_CUDA_ENTRY STV_DEFAULT"
_ZN7cutlass13device_kernelINS_4gemm6kernel13GemmUniversalIN4cute5tupleIJiiiiEEENS1_10collective13CollectiveMmaINS1_37MainloopSm90TmaGmmaWarpSpecializedFP8ILi6ENS5_IJNS4_1CILi2EEENSA_ILi1EEESC_EEENS1_35KernelTmaWarpSpecializedCooperativeEEENS5_IJNSA_ILi128EEENSA_ILi8EEENSA_ILi256EEEEEENS_12float_e4m3_tENS5_IJlSC_lEEESK_SL_NS4_8TiledMMAINS4_8MMA_AtomIJNS4_4SM904GMMA29MMA_64x8x32_F32E4M3E4M3_SS_TNILNSP_7ScaleInE1ELSR_1EEEEEENS4_6LayoutISD_NS5_IJSC_NSA_ILi0EEESV_EEEEENS5_IJNS4_10UnderscoreESY_SY_EEEEENS4_13SM90_TMA_LOADENS4_14ComposedLayoutINS4_7SwizzleILi3ELi4ELi3EEENS4_18smem_ptr_flag_bitsILi8EEENSU_INS5_IJSH_SG_EEENS5_IJSG_SC_EEEEEEEvNS4_8identityENS4_23SM90_TMA_LOAD_MULTICASTES1A_vS1B_EENS_8epilogue10collective6detail29Sm90TmaWarpSpecializedAdapterINS1F_15DefaultEpilogueISK_SL_SL_NS1E_6thread17LinearCombinationISK_Li1EffLNS1J_9ScaleType4KindE0ELNS_15FloatRoundStyleE2ESK_EENS1_15EpilogueDefaultEEEEEvvEEEEvNT_6ParamsE:
[----:B------:R-:W-:Y:S01]  /*0000*/  LDC R1, c[0x0][0x28] ;  /* 0x00000a00ff017b82 */ /* 0x000fe20000000800 */
[----:B------:R-:W0:Y:S01]  /*0010*/  S2R R9, SR_TID.X ;  /* 0x0000000000097919 */ /* 0x000e220000002100 */
[----:B------:R-:W-:Y:S01]  /*0020*/  ELECT P0, URZ, PT ;  /* 0x00000000003f782f */ /* 0x000fe20003800000 */
[----:B------:R-:W-:Y:S01]  /*0030*/  BSSY B0, `(.L_x_0) ;  /* 0x000000f000007945 */ /* 0x000fe20003800000 */
[--C-:B0-----:R-:W-:Y:S02]  /*0040*/  SHF.R.U32.HI R0, RZ, 0x5, R9.reuse ;  /* 0x00000005ff007819 */ /* 0x101fe40000011609 */
[----:B------:R-:W-:-:S03]  /*0050*/  SHF.R.U32.HI R2, RZ, 0x7, R9 ;  /* 0x00000007ff027819 */ /* 0x000fc60000011609 */
[----:B------:R-:W0:Y:S04]  /*0060*/  SHFL.IDX PT, R3, R0, RZ, 0x1f ;  /* 0x00001fff00037589 */ /* 0x000e2800000e0000 */
[----:B------:R1:W2:Y:S01]  /*0070*/  SHFL.IDX PT, R5, R2, RZ, 0x1f ;  /* 0x00001fff02057589 */ /* 0x0002a200000e0000 */
[----:B0-----:R-:W-:-:S13]  /*0080*/  ISETP.NE.OR P0, PT, R3, RZ, !P0 ;  /* 0x000000ff0300720c */ /* 0x001fda0004705670 */
[----:B-12---:R-:W-:Y:S05]  /*0090*/  @P0 BRA `(.L_x_1) ;  /* 0x0000000000200947 */ /* 0x006fea0003800000 */
[----:B------:R-:W-:Y:S02]  /*00a0*/  ULDC.64 UR4, c[0x0][0x198] ;  /* 0x0000660000047ab9 */ /* 0x000fe40000000a00 */
[----:B------:R-:W-:Y:S02]  /*00b0*/  UIADD3 UR6, UP0, UR4, 0xf0, URZ ;  /* 0x000000f004067890 */ /* 0x000fe4000ff1e03f */
[----:B------:R-:W-:Y:S02]  /*00c0*/  UIADD3 UR4, UP1, UR4, 0x1f0, URZ ;  /* 0x000001f004047890 */ /* 0x000fe4000ff3e03f */
[----:B------:R-:W-:Y:S02]  /*00d0*/  UIADD3.X UR7, URZ, UR5, URZ, UP0, !UPT ;  /* 0x000000053f077290 */ /* 0x000fe400087fe43f */
[----:B------:R-:W-:-:S07]  /*00e0*/  UIADD3.X UR5, URZ, UR5, URZ, UP1, !UPT ;  /* 0x000000053f057290 */ /* 0x000fce0008ffe43f */
[----:B------:R0:W-:Y:S02]  /*00f0*/  UTMACCTL.PF [UR6] ;  /* 0x00000000060079b9 */ /* 0x0001e40008040000 */
[----:B------:R0:W-:Y:S02]  /*0100*/  UTMACCTL.PF [UR4] ;  /* 0x00000000040079b9 */ /* 0x0001e40008040000 */
[----:B0-----:R-:W-:Y:S01]  /*0110*/  NOP ;  /* 0x0000000000007918 */ /* 0x001fe20000000000 */
.L_x_1:
[----:B------:R-:W-:Y:S05]  /*0120*/  BSYNC B0 ;  /* 0x0000000000007941 */ /* 0x000fea0003800000 */
.L_x_0:
[----:B------:R-:W0:Y:S02]  /*0130*/  SHFL.IDX PT, R4, R0, RZ, 0x1f ;  /* 0x00001fff00047589 */ /* 0x000e2400000e0000 */
[----:B0-----:R-:W-:-:S13]  /*0140*/  ISETP.NE.AND P0, PT, R4, RZ, PT ;  /* 0x000000ff0400720c */ /* 0x001fda0003f05270 */
[----:B------:R-:W-:Y:S05]  /*0150*/  @P0 BRA `(.L_x_2) ;  /* 0x0000000000680947 */ /* 0x000fea0003800000 */
[----:B------:R-:W0:Y:S01]  /*0160*/  S2UR UR8, SR_CgaCtaId ;  /* 0x00000000000879c3 */ /* 0x000e220000008800 */
[----:B------:R-:W-:Y:S01]  /*0170*/  UMOV UR4, 0x400 ;  /* 0x0000040000047882 */ /* 0x000fe20000000000 */
[----:B------:R-:W-:Y:S01]  /*0180*/  UMOV UR5, 0x1 ;  /* 0x0000000100057882 */ /* 0x000fe20000000000 */
[----:B------:R-:W-:Y:S01]  /*0190*/  UMOV UR6, 0x4 ;  /* 0x0000000400067882 */ /* 0x000fe20000000000 */
[----:B------:R-:W-:Y:S01]  /*01a0*/  ELECT P0, URZ, PT ;  /* 0x00000000003f782f */ /* 0x000fe20003800000 */
[----:B------:R-:W-:-:S04]  /*01b0*/  UIADD3 UR6, -UR6, 0x100000, URZ ;  /* 0x0010000006067890 */ /* 0x000fc8000fffe13f */
[----:B------:R-:W-:Y:S02]  /*01c0*/  USHF.L.U32 UR7, UR6, 0xb, URZ ;  /* 0x0000000b06077899 */ /* 0x000fe4000800063f */
[----:B------:R-:W-:Y:S02]  /*01d0*/  USHF.L.U32 UR6, UR6, 0x1, URZ ;  /* 0x0000000106067899 */ /* 0x000fe4000800063f */
[----:B0-----:R-:W-:Y:S02]  /*01e0*/  ULEA UR8, UR8, UR4, 0x18 ;  /* 0x0000000408087291 */ /* 0x001fe4000f8ec03f */
[----:B------:R-:W-:-:S04]  /*01f0*/  UIADD3 UR4, -UR5, 0x100000, URZ ;  /* 0x0010000005047890 */ /* 0x000fc8000fffe13f */
[----:B------:R-:W-:Y:S02]  /*0200*/  USHF.L.U32 UR5, UR4, 0xb, URZ ;  /* 0x0000000b04057899 */ /* 0x000fe4000800063f */
[----:B------:R-:W-:Y:S01]  /*0210*/  USHF.L.U32 UR4, UR4, 0x1, URZ ;  /* 0x0000000104047899 */ /* 0x000fe2000800063f */
[----:B------:R-:W0:Y:S11]  /*0220*/  FENCE.VIEW.ASYNC.S ;  /* 0x00000000000073c6 */ /* 0x000e360000000000 */
[----:B0-----:R0:W1:Y:S01]  /*0230*/  SYNCS.EXCH.64 URZ, [UR8], UR4 ;  /* 0x00000004083f75b2 */ /* 0x0010620008000100 */
[----:B------:R0:W2:Y:S01]  /*0240*/  SYNCS.EXCH.64 URZ, [UR8+0x30], UR6 ;  /* 0x00003006083f75b2 */ /* 0x0000a20008000100 */
[----:B------:R0:W3:Y:S01]  /*0250*/  SYNCS.EXCH.64 URZ, [UR8+0x8], UR4 ;  /* 0x00000804083f75b2 */ /* 0x0000e20008000100 */
[----:B------:R0:W4:Y:S01]  /*0260*/  SYNCS.EXCH.64 URZ, [UR8+0x38], UR6 ;  /* 0x00003806083f75b2 */ /* 0x0001220008000100 */
[----:B------:R0:W0:Y:S01]  /*0270*/  SYNCS.EXCH.64 URZ, [UR8+0x10], UR4 ;  /* 0x00001004083f75b2 */ /* 0x0000220008000100 */
[----:B------:R0:W0:Y:S01]  /*0280*/  SYNCS.EXCH.64 URZ, [UR8+0x40], UR6 ;  /* 0x00004006083f75b2 */ /* 0x0000220008000100 */
[----:B------:R0:W0:Y:S01]  /*0290*/  SYNCS.EXCH.64 URZ, [UR8+0x18], UR4 ;  /* 0x00001804083f75b2 */ /* 0x0000220008000100 */
[----:B------:R0:W0:Y:S01]  /*02a0*/  SYNCS.EXCH.64 URZ, [UR8+0x48], UR6 ;  /* 0x00004806083f75b2 */ /* 0x0000220008000100 */
[----:B------:R0:W0:Y:S01]  /*02b0*/  SYNCS.EXCH.64 URZ, [UR8+0x20], UR4 ;  /* 0x00002004083f75b2 */ /* 0x0000220008000100 */
[----:B------:R0:W0:Y:S01]  /*02c0*/  SYNCS.EXCH.64 URZ, [UR8+0x50], UR6 ;  /* 0x00005006083f75b2 */ /* 0x0000220008000100 */
[----:B------:R0:W0:Y:S01]  /*02d0*/  SYNCS.EXCH.64 URZ, [UR8+0x28], UR4 ;  /* 0x00002804083f75b2 */ /* 0x0000220008000100 */
[----:B------:R0:W0:Y:S01]  /*02e0*/  SYNCS.EXCH.64 URZ, [UR8+0x58], UR6 ;  /* 0x00005806083f75b2 */ /* 0x0000220008000100 */
[----:B------:R-:W-:Y:S01]  /*02f0*/  NOP ;  /* 0x0000000000007918 */ /* 0x000fe20000000000 */
.L_x_2:
[----:B------:R-:W-:Y:S01]  /*0300*/  SHF.R.S32.HI R2, RZ, 0x1f, R9 ;  /* 0x0000001fff027819 */ /* 0x000fe20000011409 */
[----:B------:R-:W5:Y:S01]  /*0310*/  SHFL.IDX PT, R0, R0, RZ, 0x1f ;  /* 0x00001fff00007589 */ /* 0x000f6200000e0000 */
[----:B0-----:R-:W0:Y:S01]  /*0320*/  S2UR UR8, SR_CTAID.X ;  /* 0x00000000000879c3 */ /* 0x001e220000002500 */
[----:B------:R-:W-:Y:S02]  /*0330*/  ELECT P0, URZ, PT ;  /* 0x00000000003f782f */ /* 0x000fe40003800000 */
[----:B------:R-:W-:Y:S01]  /*0340*/  LEA.HI R2, R2, R9, RZ, 0x7 ;  /* 0x0000000902027211 */ /* 0x000fe200078f38ff */
[----:B------:R-:W-:Y:S01]  /*0350*/  ULDC UR4, c[0x0][0x150] ;  /* 0x0000540000047ab9 */ /* 0x000fe20000000800 */
[----:B------:R-:W-:Y:S01]  /*0360*/  SHF.R.S32.HI R11, RZ, 0x1f, R4 ;  /* 0x0000001fff0b7819 */ /* 0x000fe20000011404 */
[----:B------:R-:W-:Y:S01]  /*0370*/  VIADD R16, R5, 0xffffffff ;  /* 0xffffffff05107836 */ /* 0x000fe20000000000 */
[----:B------:R-:W-:Y:S01]  /*0380*/  LOP3.LUT R2, R2, 0xffffff80, RZ, 0xc0, !PT ;  /* 0xffffff8002027812 */ /* 0x000fe200078ec0ff */
[----:B------:R-:W-:Y:S01]  /*0390*/  NOP ;  /* 0x0000000000007918 */ /* 0x000fe20000000000 */
[----:B------:R-:W-:Y:S01]  /*03a0*/  LEA.HI R11, R11, R4, RZ, 0x2 ;  /* 0x000000040b0b7211 */ /* 0x000fe200078f10ff */
[----:B------:R-:W1:Y:S01]  /*03b0*/  LDC R10, c[0x0][0x144] ;  /* 0x00005100ff0a7b82 */ /* 0x000e620000000800 */
[----:B------:R-:W-:Y:S01]  /*03c0*/  NOP ;  /* 0x0000000000007918 */ /* 0x000fe20000000000 */
[----:B------:R-:W-:Y:S01]  /*03d0*/  IMAD.IADD R6, R9, 0x1, -R2 ;  /* 0x0000000109067824 */ /* 0x000fe200078e0a02 */
[----:B------:R-:W-:Y:S01]  /*03e0*/  LOP3.LUT R11, R11, 0x3ffffffc, RZ, 0xc0, !PT ;  /* 0x3ffffffc0b0b7812 */ /* 0x000fe200078ec0ff */
[----:B------:R-:W2:Y:S01]  /*03f0*/  S2R R2, SR_CTAID.Y ;  /* 0x0000000000027919 */ /* 0x000ea20000002600 */
[----:B------:R-:W-:-:S02]  /*0400*/  ISETP.NE.AND P3, PT, R5, RZ, PT ;  /* 0x000000ff0500720c */ /* 0x000fc40003f65270 */
[----:B------:R-:W-:Y:S01]  /*0410*/  SHF.R.S32.HI R7, RZ, 0x1f, R6 ;  /* 0x0000001fff077819 */ /* 0x000fe20000011406 */
[----:B------:R-:W-:Y:S01]  /*0420*/  IMAD.IADD R4, R4, 0x1, -R11 ;  /* 0x0000000104047824 */ /* 0x000fe200078e0a0b */
[----:B------:R-:W3:Y:S01]  /*0430*/  LDC R13, c[0x0][0x140] ;  /* 0x00005000ff0d7b82 */ /* 0x000ee20000000800 */
[----:B------:R-:W-:Y:S02]  /*0440*/  ISETP.GE.U32.AND P6, PT, R16, 0x2, PT ;  /* 0x000000021000780c */ /* 0x000fe40003fc6070 */
[----:B------:R-:W-:Y:S02]  /*0450*/  LEA.HI R7, R7, R6, RZ, 0x3 ;  /* 0x0000000607077211 */ /* 0x000fe400078f18ff */
[----:B-----5:R-:W-:Y:S02]  /*0460*/  ISETP.NE.OR P0, PT, R0, RZ, !P0 ;  /* 0x000000ff0000720c */ /* 0x020fe40004705670 */
[--C-:B------:R-:W-:Y:S01]  /*0470*/  SHF.R.S32.HI R0, RZ, 0x3, R7.reuse ;  /* 0x00000003ff007819 */ /* 0x100fe20000011407 */
[----:B------:R-:W5:Y:S01]  /*0480*/  LDC R11, c[0x0][0x148] ;  /* 0x00005200ff0b7b82 */ /* 0x000f620000000800 */
[----:B------:R-:W-:-:S02]  /*0490*/  SHF.R.S32.HI R7, RZ, 0x1f, R7 ;  /* 0x0000001fff077819 */ /* 0x000fc40000011407 */
[----:B0-----:R-:W-:Y:S02]  /*04a0*/  I2FP.F32.U32 R8, UR8 ;  /* 0x0000000800087c45 */ /* 0x001fe40008201000 */
[----:B------:R-:W-:-:S03]  /*04b0*/  LEA.HI R7, R7, R0, RZ, 0x2 ;  /* 0x0000000007077211 */ /* 0x000fc600078f10ff */
[----:B------:R-:W-:Y:S01]  /*04c0*/  FMUL R8, R8, UR4 ;  /* 0x0000000408087c20 */ /* 0x000fe20008400000 */
[----:B------:R-:W-:Y:S01]  /*04d0*/  LOP3.LUT R7, R7, 0xfffffffc, RZ, 0xc0, !PT ;  /* 0xfffffffc07077812 */ /* 0x000fe200078ec0ff */
[----:B------:R-:W-:Y:S01]  /*04e0*/  VOTEU.ALL UP0, P0 ;  /* 0x00000000003f7886 */ /* 0x000fe20000000000 */
[----:B------:R-:W-:Y:S01]  /*04f0*/  ULDC UR4, c[0x0][0x154] ;  /* 0x0000550000047ab9 */ /* 0x000fe20000000800 */
[----:B------:R-:W-:Y:S02]  /*0500*/  VOTEU.ALL UP1, P0 ;  /* 0x00000000003f7886 */ /* 0x000fe40000020000 */
[----:B------:R-:W0:Y:S01]  /*0510*/  F2I.U32.TRUNC.NTZ R8, R8 ;  /* 0x0000000800087305 */ /* 0x000e22000020f000 */
[----:B------:R-:W-:Y:S01]  /*0520*/  IMAD.IADD R7, R0, 0x1, -R7 ;  /* 0x0000000100077824 */ /* 0x000fe200078e0a07 */
[----:B------:R-:W4:Y:S01]  /*0530*/  @!UP0 S2UR UR7, SR_CgaCtaId ;  /* 0x00000000000789c3 */ /* 0x000f220000008800 */
[----:B------:R-:W-:Y:S01]  /*0540*/  @!UP0 UMOV UR6, 0x400 ;  /* 0x0000040000068882 */ /* 0x000fe20000000000 */
[----:B---3--:R-:W-:Y:S01]  /*0550*/  ISETP.EQ.U32.AND P2, PT, R13, 0x1, PT ;  /* 0x000000010d00780c */ /* 0x008fe20003f42070 */
[----:B------:R-:W-:Y:S01]  /*0560*/  IMAD R4, R4, 0x4, R7 ;  /* 0x0000000404047824 */ /* 0x000fe200078e0207 */
[----:B--2---:R-:W-:-:S04]  /*0570*/  I2FP.F32.U32 R12, R2 ;  /* 0x00000002000c7245 */ /* 0x004fc80000201000 */
[----:B------:R-:W-:Y:S01]  /*0580*/  LEA.HI R0, R4, R4, RZ, 0x1 ;  /* 0x0000000404007211 */ /* 0x000fe200078f08ff */
[----:B------:R-:W-:Y:S01]  /*0590*/  FMUL R12, R12, UR4 ;  /* 0x000000040c0c7c20 */ /* 0x000fe20008400000 */
[----:B------:R-:W-:Y:S02]  /*05a0*/  UMOV UR4, 0x20 ;  /* 0x0000002000047882 */ /* 0x000fe40000000000 */
[----:B------:R-:W-:Y:S01]  /*05b0*/  LOP3.LUT R7, R0, 0xfffffffe, RZ, 0xc0, !PT ;  /* 0xfffffffe00077812 */ /* 0x000fe200078ec0ff */
[----:B0-----:R-:W-:Y:S01]  /*05c0*/  IMAD.MOV R15, RZ, RZ, -R8 ;  /* 0x000000ffff0f7224 */ /* 0x001fe200078e0a08 */
[----:B------:R-:W-:Y:S01]  /*05d0*/  SHF.R.S32.HI R0, RZ, 0x1f, R3 ;  /* 0x0000001fff007819 */ /* 0x000fe20000011403 */
[----:B------:R-:W0:Y:S01]  /*05e0*/  F2I.U32.TRUNC.NTZ R12, R12 ;  /* 0x0000000c000c7305 */ /* 0x000e22000020f000 */
[----:B------:R-:W-:-:S04]  /*05f0*/  @!UP0 UIADD3 UR4, -UR4, 0x100000, URZ ;  /* 0x0010000004048890 */ /* 0x000fc8000fffe13f */
[----:B------:R-:W-:Y:S02]  /*0600*/  @!UP0 USHF.L.U32 UR5, UR4, 0xb, URZ ;  /* 0x0000000b04058899 */ /* 0x000fe4000800063f */
[----:B------:R-:W-:Y:S01]  /*0610*/  @!UP0 USHF.L.U32 UR4, UR4, 0x1, URZ ;  /* 0x0000000104048899 */ /* 0x000fe2000800063f */
[----:B-1----:R-:W-:Y:S01]  /*0620*/  IMAD R10, R10, R15, UR8 ;  /* 0x000000080a0a7e24 */ /* 0x002fe2000f8e020f */
[----:B------:R-:W-:Y:S01]  /*0630*/  LEA.HI R0, R0, R3, RZ, 0x2 ;  /* 0x0000000300007211 */ /* 0x000fe200078f10ff */
[----:B------:R-:W-:-:S03]  /*0640*/  IMAD.IADD R7, R4, 0x1, -R7 ;  /* 0x0000000104077824 */ /* 0x000fc600078e0a07 */
[----:B------:R-:W-:Y:S02]  /*0650*/  LOP3.LUT R0, R0, 0xfffffffc, RZ, 0xc0, !PT ;  /* 0xfffffffc00007812 */ /* 0x000fe400078ec0ff */
[----:B------:R-:W-:Y:S01]  /*0660*/  ISETP.NE.AND P4, PT, R7, R10, PT ;  /* 0x0000000a0700720c */ /* 0x000fe20003f85270 */
[----:B------:R-:W-:Y:S01]  /*0670*/  IMAD.SHL.U32 R7, R4, 0x4, RZ ;  /* 0x0000000404077824 */ /* 0x000fe200078e00ff */
[----:B----4-:R-:W-:Y:S01]  /*0680*/  @!UP0 ULEA UR6, UR7, UR6, 0x18 ;  /* 0x0000000607068291 */ /* 0x010fe2000f8ec03f */
[----:B------:R-:W-:Y:S01]  /*0690*/  IMAD.IADD R0, R3, 0x1, -R0 ;  /* 0x0000000103007824 */ /* 0x000fe200078e0a00 */
[----:B------:R-:W-:Y:S01]  /*06a0*/  VOTEU.ALL UP0, P0 ;  /* 0x00000000003f7886 */ /* 0x000fe20000000000 */
[----:B------:R-:W-:Y:S01]  /*06b0*/  LOP3.LUT P0, RZ, R6, 0x7, RZ, 0xc0, !PT ;  /* 0x0000000706ff7812 */ /* 0x000fe2000780c0ff */
[----:B0-----:R-:W-:Y:S01]  /*06c0*/  IMAD.MOV R20, RZ, RZ, -R12 ;  /* 0x000000ffff147224 */ /* 0x001fe200078e0a0c */
[----:B------:R-:W-:Y:S01]  /*06d0*/  LOP3.LUT R4, R4, 0xc, R7, 0x78, !PT ;  /* 0x0000000c04047812 */ /* 0x000fe200078e7807 */
[----:B------:R-:W-:Y:S01]  /*06e0*/  IMAD.MOV.U32 R6, RZ, RZ, 0x1 ;  /* 0x00000001ff067424 */ /* 0x000fe200078e00ff */
[----:B------:R-:W-:Y:S01]  /*06f0*/  ISETP.NE.AND P1, PT, R0, 0x3, PT ;  /* 0x000000030000780c */ /* 0x000fe20003f25270 */
[----:B-----5:R-:W-:Y:S01]  /*0700*/  IMAD R8, R11, R20, R2 ;  /* 0x000000140b087224 */ /* 0x020fe200078e0202 */
[----:B------:R-:W-:-:S02]  /*0710*/  ISETP.LT.U32.AND P0, PT, R4, 0x2, !P0 ;  /* 0x000000020400780c */ /* 0x000fc40004701070 */
[----:B------:R-:W-:Y:S01]  /*0720*/  @P4 LEA.HI R7, R4, R4, RZ, 0x1 ;  /* 0x0000000404074211 */ /* 0x000fe200078f08ff */
[----:B------:R-:W0:Y:S02]  /*0730*/  FENCE.VIEW.ASYNC.S ;  /* 0x00000000000073c6 */ /* 0x000e240000000000 */
[----:B0-----:R0:W1:Y:S01]  /*0740*/  @!UP0 SYNCS.EXCH.64 URZ, [UR6+0x70], UR4 ;  /* 0x00007004063f85b2 */ /* 0x0010620008000100 */
[----:B------:R-:W-:Y:S02]  /*0750*/  ISETP.EQ.OR P1, PT, R0, RZ, !P1 ;  /* 0x000000ff0000720c */ /* 0x000fe40004f22670 */
[----:B------:R-:W-:Y:S02]  /*0760*/  @P4 SHF.R.S32.HI R7, RZ, 0x1, R7 ;  /* 0x00000001ff074819 */ /* 0x000fe40000011407 */
[----:B------:R-:W-:Y:S02]  /*0770*/  ISETP.EQ.AND P1, PT, R5, RZ, P1 ;  /* 0x000000ff0500720c */ /* 0x000fe40000f22270 */
[----:B------:R-:W-:-:S02]  /*0780*/  @P4 ISETP.NE.AND P5, PT, R7, R8, PT ;  /* 0x000000080700420c */ /* 0x000fc40003fa5270 */
[----:B------:R-:W-:Y:S02]  /*0790*/  SEL R5, RZ, 0x1, !P0 ;  /* 0x00000001ff057807 */ /* 0x000fe40004000000 */
[----:B------:R-:W-:Y:S02]  /*07a0*/  @P4 SEL R6, RZ, 0x1, P5 ;  /* 0x00000001ff064807 */ /* 0x000fe40002800000 */
[----:B------:R-:W-:Y:S02]  /*07b0*/  SEL R8, RZ, 0x1, !P1 ;  /* 0x00000001ff087807 */ /* 0x000fe40004800000 */
[----:B------:R-:W-:Y:S01]  /*07c0*/  LOP3.LUT R5, R6, R5, RZ, 0xc0, !PT ;  /* 0x0000000506057212 */ /* 0x000fe200078ec0ff */
[----:B------:R0:W2:Y:S01]  /*07d0*/  @!UP1 SYNCS.EXCH.64 URZ, [UR6+0x78], UR4 ;  /* 0x00007804063f95b2 */ /* 0x0000a20008000100 */
[----:B------:R-:W-:Y:S01]  /*07e0*/  SEL R8, R8, 0x2, P6 ;  /* 0x0000000208087807 */ /* 0x000fe20003000000 */
[----:B------:R-:W-:Y:S01]  /*07f0*/  NOP ;  /* 0x0000000000007918 */ /* 0x000fe20000000000 */
[----:B------:R-:W-:Y:S05]  /*0800*/  @!P2 BRA `(.L_x_3) ;  /* 0x000000000008a947 */ /* 0x000fea0003800000 */
[----:B-12---:R-:W-:Y:S01]  /*0810*/  UCGABAR_ARV ;  /* 0x00000000000079c7 */ /* 0x006fe20008000000 */
[----:B------:R-:W-:Y:S05]  /*0820*/  BRA `(.L_x_4) ;  /* 0x0000000000047947 */ /* 0x000fea0003800000 */
.L_x_3:
[----:B-12---:R-:W-:Y:S01]  /*0830*/  NOP ;  /* 0x0000000000007918 */ /* 0x006fe20000000000 */
.L_x_4:
[----:B------:R-:W1:Y:S01]  /*0840*/  LDC R3, c[0x0][0x65c] ;  /* 0x00019700ff037b82 */ /* 0x000e620000000800 */
[----:B------:R-:W-:Y:S02]  /*0850*/  IMAD.U32 R6, RZ, RZ, UR8 ;  /* 0x00000008ff067e24 */ /* 0x000fe4000f8e00ff */
[----:B------:R-:W-:Y:S01]  /*0860*/  IMAD.MOV.U32 R7, RZ, RZ, RZ ;  /* 0x000000ffff077224 */ /* 0x000fe200078e00ff */
[----:B-1----:R-:W-:-:S13]  /*0870*/  ISETP.NE.AND P1, PT, R3, 0x1, PT ;  /* 0x000000010300780c */ /* 0x002fda0003f25270 */
[----:B------:R-:W1:Y:S01]  /*0880*/  @P1 LDC R15, c[0x0][0x10] ;  /* 0x00000400ff0f1b82 */ /* 0x000e620000000800 */
[----:B------:R-:W-:Y:S02]  /*0890*/  @P1 IMAD.MOV.U32 R3, RZ, RZ, RZ ;  /* 0x000000ffff031224 */ /* 0x000fe400078e00ff */
[----:B------:R-:W-:-:S05]  /*08a0*/  @P1 IMAD.MOV.U32 R17, RZ, RZ, RZ ;  /* 0x000000ffff111224 */ /* 0x000fca00078e00ff */
[----:B------:R-:W2:Y:S01]  /*08b0*/  @!P1 LDC R13, c[0x0][0xc] ;  /* 0x00000300ff0d9b82 */ /* 0x000ea20000000800 */
[----:B-1----:R-:W-:-:S04]  /*08c0*/  @P1 IMAD.WIDE.U32 R14, R15, UR8, R2 ;  /* 0x000000080f0e1c25 */ /* 0x002fc8000f8e0002 */
[----:B--2---:R-:W-:-:S04]  /*08d0*/  @!P1 IMAD.WIDE.U32 R12, R2, R13, R6 ;  /* 0x0000000d020c9225 */ /* 0x004fc800078e0006 */
[----:B------:R-:W-:Y:S02]  /*08e0*/  @P1 IMAD.MOV.U32 R6, RZ, RZ, R14 ;  /* 0x000000ffff061224 */ /* 0x000fe400078e000e */
[----:B------:R-:W-:Y:S02]  /*08f0*/  @P1 IMAD.IADD R7, R15, 0x1, R17 ;  /* 0x000000010f071824 */ /* 0x000fe400078e0211 */
[----:B------:R-:W-:Y:S02]  /*0900*/  @!P1 IMAD.MOV.U32 R6, RZ, RZ, R12 ;  /* 0x000000ffff069224 */ /* 0x000fe400078e000c */
[----:B------:R-:W-:Y:S01]  /*0910*/  @!P1 IMAD.MOV.U32 R7, RZ, RZ, R13 ;  /* 0x000000ffff079224 */ /* 0x000fe200078e000d */
[----:B------:R-:W-:Y:S06]  /*0920*/  @!P2 BRA `(.L_x_5) ;  /* 0x00000000000ca947 */ /* 0x000fec0003800000 */
[----:B------:R-:W-:Y:S01]  /*0930*/  UCGABAR_WAIT ;  /* 0x0000000000007dc7 */ /* 0x000fe20008000000 */
[----:B------:R-:W-:Y:S01]  /*0940*/  CCTL.IVALL ;  /* 0x00000000ff00798f */ /* 0x000fe20002000000 */
[----:B------:R-:W-:Y:S05]  /*0950*/  BRA `(.L_x_6) ;  /* 0x0000000000047947 */ /* 0x000fea0003800000 */
.L_x_5:
[----:B------:R-:W-:Y:S06]  /*0960*/  BAR.SYNC.DEFER_BLOCKING 0x0 ;  /* 0x0000000000007b1d */ /* 0x000fec0000010000 */
.L_x_6:
[----:B------:R-:W-:Y:S05]  /*0970*/  @!P3 BRA `(.L_x_7) ;  /* 0x000000280020b947 */ /* 0x000fea0003800000 */
[----:B------:R-:W-:-:S13]  /*0980*/  ISETP.GT.U32.AND P0, PT, R16, 0x1, PT ;  /* 0x000000011000780c */ /* 0x000fda0003f04070 */
[----:B0-----:R-:W-:Y:S05]  /*0990*/  @P0 EXIT ;  /* 0x000000000000094d */ /* 0x001fea0003800000 */
[----:B------:R-:W-:Y:S01]  /*09a0*/  ULDC.64 UR4, c[0x0][0x650] ;  /* 0x0001940000047ab9 */ /* 0x000fe20000000a00 */
[----:B------:R-:W-:Y:S01]  /*09b0*/  PRMT R12, RZ, 0x7610, R12 ;  /* 0x00007610ff0c7816 */ /* 0x000fe2000000000c */
[----:B------:R-:W-:Y:S01]  /*09c0*/  IMAD.MOV.U32 R14, RZ, RZ, -0x1 ;  /* 0xffffffffff0e7424 */ /* 0x000fe200078e00ff */
[----:B------:R-:W-:Y:S01]  /*09d0*/  ISETP.GE.U32.AND P0, PT, R6, UR4, PT ;  /* 0x0000000406007c0c */ /* 0x000fe2000bf06070 */
[----:B------:R-:W-:Y:S02]  /*09e0*/  IMAD.MOV.U32 R13, RZ, RZ, -0x1 ;  /* 0xffffffffff0d7424 */ /* 0x000fe400078e00ff */
[----:B------:R-:W-:Y:S01]  /*09f0*/  IMAD.MOV.U32 R21, RZ, RZ, -0x1 ;  /* 0xffffffffff157424 */ /* 0x000fe200078e00ff */
[----:B------:R-:W-:-:S13]  /*0a00*/  ISETP.GE.U32.AND.EX P0, PT, R7, UR5, PT, P0 ;  /* 0x0000000507007c0c */ /* 0x000fda000bf06100 */
[----:B------:R-:W-:Y:S05]  /*0a10*/  @P0 BRA `(.L_x_8) ;  /* 0x0000000400280947 */ /* 0x000fea0003800000 */
[----:B------:R-:W0:Y:S01]  /*0a20*/  LDC.64 R22, c[0x0][0x628] ;  /* 0x00018a00ff167b82 */ /* 0x000e220000000a00 */
[----:B------:R-:W-:Y:S02]  /*0a30*/  IMAD.MOV.U32 R12, RZ, RZ, R6 ;  /* 0x000000ffff0c7224 */ /* 0x000fe400078e0006 */
[----:B------:R-:W-:-:S05]  /*0a40*/  IMAD.MOV.U32 R13, RZ, RZ, R7 ;  /* 0x000000ffff0d7224 */ /* 0x000fca00078e0007 */
[----:B------:R-:W1:Y:S08]  /*0a50*/  LDC R0, c[0x0][0x630] ;  /* 0x00018c00ff007b82 */ /* 0x000e700000000800 */
[----:B------:R-:W2:Y:S01]  /*0a60*/  LDC.64 R24, c[0x0][0x620] ;  /* 0x00018800ff187b82 */ /* 0x000ea20000000a00 */
[----:B0-----:R-:W-:-:S04]  /*0a70*/  ISETP.NE.U32.AND P0, PT, R22, RZ, PT ;  /* 0x000000ff1600720c */ /* 0x001fc80003f05070 */
[----:B------:R-:W-:-:S13]  /*0a80*/  ISETP.NE.AND.EX P0, PT, R23, RZ, PT, P0 ;  /* 0x000000ff1700720c */ /* 0x000fda0003f05300 */
[----:B-12---:R-:W-:Y:S05]  /*0a90*/  @!P0 BRA `(.L_x_9) ;  /* 0x0000000000288947 */ /* 0x006fea0003800000 */
[----:B------:R-:W0:Y:S02]  /*0aa0*/  LDC R17, c[0x0][0x634] ;  /* 0x00018d00ff117b82 */ /* 0x000e240000000800 */
[----:B0-----:R-:W-:-:S05]  /*0ab0*/  IADD3 R17, P0, R6, R17, RZ ;  /* 0x0000001106117210 */ /* 0x001fca0007f1e0ff */
[----:B------:R-:W-:-:S04]  /*0ac0*/  IMAD.X R19, RZ, RZ, R7, P0 ;  /* 0x000000ffff137224 */ /* 0x000fc800000e0607 */
[----:B------:R-:W-:-:S04]  /*0ad0*/  IMAD.WIDE.U32 R12, R19, R22, RZ ;  /* 0x00000016130c7225 */ /* 0x000fc800078e00ff */
[----:B------:R-:W-:-:S04]  /*0ae0*/  IMAD.WIDE.U32 R14, P0, R17, R23, R12 ;  /* 0x00000017110e7225 */ /* 0x000fc8000780000c */
[----:B------:R-:W-:-:S04]  /*0af0*/  IMAD.WIDE.U32 R12, R17, R22, RZ ;  /* 0x00000016110c7225 */ /* 0x000fc800078e00ff */
[----:B------:R-:W-:Y:S01]  /*0b00*/  IMAD.X R17, RZ, RZ, RZ, P0 ;  /* 0x000000ffff117224 */ /* 0x000fe200000e06ff */
[----:B------:R-:W-:Y:S01]  /*0b10*/  IADD3 RZ, P0, R13, R14, RZ ;  /* 0x0000000e0dff7210 */ /* 0x000fe20007f1e0ff */
[----:B------:R-:W-:-:S04]  /*0b20*/  IMAD.MOV.U32 R16, RZ, RZ, R15 ;  /* 0x000000ffff107224 */ /* 0x000fc800078e000f */
[----:B------:R-:W-:-:S08]  /*0b30*/  IMAD.WIDE.U32.X R12, R19, R23, R16, P0 ;  /* 0x00000017130c7225 */ /* 0x000fd000000e0410 */
.L_x_9:
[----:B------:R-:W0:Y:S01]  /*0b40*/  LDC.64 R26, c[0x0][0x640] ;  /* 0x00019000ff1a7b82 */ /* 0x000e220000000a00 */
[--C-:B------:R-:W-:Y:S01]  /*0b50*/  SHF.R.U64 R28, R12, R0, R13.reuse ;  /* 0x000000000c1c7219 */ /* 0x100fe2000000120d */
[----:B------:R-:W-:Y:S01]  /*0b60*/  IMAD R29, R11, R20, R2 ;  /* 0x000000140b1d7224 */ /* 0x000fe200078e0202 */
[----:B------:R-:W-:Y:S02]  /*0b70*/  SHF.R.U32.HI R0, RZ, R0, R13 ;  /* 0x00000000ff007219 */ /* 0x000fe4000001160d */
[----:B------:R-:W-:-:S03]  /*0b80*/  IADD3 R3, P0, RZ, -R28, RZ ;  /* 0x8000001cff037210 */ /* 0x000fc60007f1e0ff */
[----:B------:R-:W1:Y:S02]  /*0b90*/  LDC R14, c[0x0][0x618] ;  /* 0x00018600ff0e7b82 */ /* 0x000e640000000800 */
[----:B------:R-:W-:-:S04]  /*0ba0*/  IMAD.X R13, RZ, RZ, ~R0, P0 ;  /* 0x000000ffff0d7224 */ /* 0x000fc800000e0e00 */
[-C--:B------:R-:W-:Y:S02]  /*0bb0*/  IMAD R0, R13, R24.reuse, RZ ;  /* 0x000000180d007224 */ /* 0x080fe400078e02ff */
[----:B------:R-:W2:Y:S01]  /*0bc0*/  LDC R18, c[0x0][0x608] ;  /* 0x00018200ff127b82 */ /* 0x000ea20000000800 */
[----:B------:R-:W-:-:S04]  /*0bd0*/  IMAD.WIDE.U32 R12, R3, R24, R6 ;  /* 0x00000018030c7225 */ /* 0x000fc800078e0006 */
[----:B------:R-:W-:Y:S02]  /*0be0*/  IMAD R3, R3, R25, R0 ;  /* 0x0000001903037224 */ /* 0x000fe400078e0200 */
[----:B------:R-:W-:Y:S01]  /*0bf0*/  IMAD.MOV.U32 R25, RZ, RZ, 0x1 ;  /* 0x00000001ff197424 */ /* 0x000fe200078e00ff */
[----:B------:R-:W3:Y:S01]  /*0c00*/  LDC R22, c[0x0][0x658] ;  /* 0x00019600ff167b82 */ /* 0x000ee20000000800 */
[----:B------:R-:W-:Y:S01]  /*0c10*/  IMAD.IADD R3, R13, 0x1, R3 ;  /* 0x000000010d037824 */ /* 0x000fe200078e0203 */
[----:B0-----:R-:W-:Y:S01]  /*0c20*/  ISETP.NE.U32.AND P0, PT, R26, RZ, PT ;  /* 0x000000ff1a00720c */ /* 0x001fe20003f05070 */
[----:B------:R-:W-:-:S03]  /*0c30*/  IMAD.MOV.U32 R13, RZ, RZ, -0x1 ;  /* 0xffffffffff0d7424 */ /* 0x000fc600078e00ff */
[----:B------:R-:W-:Y:S02]  /*0c40*/  ISETP.NE.AND.EX P0, PT, R27, RZ, PT, P0 ;  /* 0x000000ff1b00720c */ /* 0x000fe40003f05300 */
[----:B------:R-:W0:Y:S01]  /*0c50*/  LDC R19, c[0x0][0x600] ;  /* 0x00018000ff137b82 */ /* 0x000e220000000800 */
[-CC-:B-1----:R-:W-:Y:S02]  /*0c60*/  SHF.R.U64 R16, R12, R14.reuse, R3.reuse ;  /* 0x0000000e0c107219 */ /* 0x182fe40000001203 */
[----:B------:R-:W-:-:S05]  /*0c70*/  SHF.R.U32.HI R3, RZ, R14, R3 ;  /* 0x0000000eff037219 */ /* 0x000fca0000011603 */
[----:B------:R-:W1:Y:S01]  /*0c80*/  LDC R21, c[0x0][0x648] ;  /* 0x00019200ff157b82 */ /* 0x000e620000000800 */
[-CC-:B--2---:R-:W-:Y:S02]  /*0c90*/  SHF.R.U64 R30, R16, R18.reuse, R3.reuse ;  /* 0x00000012101e7219 */ /* 0x184fe40000001203 */
[----:B------:R-:W-:-:S05]  /*0ca0*/  SHF.R.U32.HI R3, RZ, R18, R3 ;  /* 0x00000012ff037219 */ /* 0x000fca0000011603 */
[----:B------:R-:W2:Y:S01]  /*0cb0*/  LDC R23, c[0x0][0x638] ;  /* 0x00018e00ff177b82 */ /* 0x000ea20000000800 */
[-CC-:B---3--:R-:W-:Y:S02]  /*0cc0*/  SHF.R.U64 R18, R30, R22.reuse, R3.reuse ;  /* 0x000000161e127219 */ /* 0x188fe40000001203 */
[-C--:B------:R-:W-:Y:S02]  /*0cd0*/  SHF.L.U32 R0, R13, R22.reuse, RZ ;  /* 0x000000160d007219 */ /* 0x080fe400000006ff */
[----:B------:R-:W-:Y:S01]  /*0ce0*/  SHF.R.U32.HI R3, RZ, R22, R3 ;  /* 0x00000016ff037219 */ /* 0x000fe20000011603 */
[----:B------:R-:W-:Y:S01]  /*0cf0*/  IMAD.MOV.U32 R2, RZ, RZ, R18 ;  /* 0x000000ffff027224 */ /* 0x000fe200078e0012 */
[----:B------:R-:W-:Y:S01]  /*0d00*/  LOP3.LUT R11, RZ, R0, RZ, 0x33, !PT ;  /* 0x00000000ff0b7212 */ /* 0x000fe200078e33ff */
[----:B------:R-:W3:Y:S01]  /*0d10*/  LDC R24, c[0x0][0x610] ;  /* 0x00018400ff187b82 */ /* 0x000ee20000000800 */
[----:B------:R-:W-:Y:S05]  /*0d20*/  @!P0 BRA `(.L_x_10) ;  /* 0x0000000000288947 */ /* 0x000fea0003800000 */
[----:B------:R-:W4:Y:S02]  /*0d30*/  LDC R15, c[0x0][0x64c] ;  /* 0x00019300ff0f7b82 */ /* 0x000f240000000800 */
[----:B----4-:R-:W-:-:S05]  /*0d40*/  IADD3 R15, P0, R18, R15, RZ ;  /* 0x0000000f120f7210 */ /* 0x010fca0007f1e0ff */
        /* <DEDUP_REMOVED lines=8> */
.L_x_10:
[----:B-1----:R-:W-:Y:S01]  /*0dd0*/  SHF.R.U64 R2, R2, R21, R3 ;  /* 0x0000001502027219 */ /* 0x002fe20000001203 */
[----:B0-----:R-:W-:Y:S01]  /*0de0*/  VIADD R3, R19, 0xffffffff ;  /* 0xffffffff13037836 */ /* 0x001fe20000000000 */
[----:B------:R-:W-:Y:S01]  /*0df0*/  SHF.L.U32 R0, R25, R22, RZ ;  /* 0x0000001619007219 */ /* 0x000fe200000006ff */
[----:B------:R-:W-:Y:S01]  /*0e00*/  IMAD.MOV.U32 R21, RZ, RZ, R28 ;  /* 0x000000ffff157224 */ /* 0x000fe200078e001c */
[----:B------:R-:W-:Y:S01]  /*0e10*/  LOP3.LUT R11, R30, R11, RZ, 0xc0, !PT ;  /* 0x0000000b1e0b7212 */ /* 0x000fe200078ec0ff */
[----:B------:R-:W-:Y:S01]  /*0e20*/  IMAD.MOV R12, RZ, RZ, -R2 ;  /* 0x000000ffff0c7224 */ /* 0x000fe200078e0a02 */
[----:B------:R-:W-:Y:S02]  /*0e30*/  SEL R10, R10, R29, !P1 ;  /* 0x0000001d0a0a7207 */ /* 0x000fe40004800000 */
[----:B------:R-:W-:Y:S01]  /*0e40*/  LOP3.LUT R3, R16, R3, RZ, 0xc0, !PT ;  /* 0x0000000310037212 */ /* 0x000fe200078ec0ff */
[----:B------:R-:W-:Y:S02]  /*0e50*/  IMAD R11, R0, R2, R11 ;  /* 0x00000002000b7224 */ /* 0x000fe400078e020b */
[----:B--2---:R-:W-:-:S02]  /*0e60*/  IMAD R0, R12, R23, R18 ;  /* 0x000000170c007224 */ /* 0x004fc400078e0212 */
[----:B---3--:R-:W-:Y:S02]  /*0e70*/  IMAD R10, R11, R24, R10 ;  /* 0x000000180b0a7224 */ /* 0x008fe400078e020a */
[----:B------:R-:W-:Y:S02]  /*0e80*/  IMAD R3, R0, R19, R3 ;  /* 0x0000001300037224 */ /* 0x000fe400078e0203 */
[----:B------:R-:W-:-:S03]  /*0e90*/  IMAD.MOV.U32 R12, RZ, RZ, 0x1 ;  /* 0x00000001ff0c7424 */ /* 0x000fc600078e00ff */
[----:B------:R-:W-:Y:S02]  /*0ea0*/  SEL R13, R3, R10, !P1 ;  /* 0x0000000a030d7207 */ /* 0x000fe40004800000 */
[----:B------:R-:W-:-:S07]  /*0eb0*/  SEL R14, R10, R3, !P1 ;  /* 0x000000030a0e7207 */ /* 0x000fce0004800000 */
.L_x_8:
[----:B------:R-:W-:-:S08]  /*0ec0*/  NOP ;  /* 0x0000000000007918 */ /* 0x000fd00000000000 */
[----:B------:R-:W0:Y:S02]  /*0ed0*/  USETMAXREG.TRY_ALLOC.CTAPOOL UP0, 0xe8 ;  /* 0x000000e8000079c8 */ /* 0x000e240008000600 */
[----:B0-----:R-:W-:-:S13]  /*0ee0*/  PLOP3.LUT P0, PT, PT, PT, UP0, 0x80, 0x0 ;  /* 0x000000000000781c */ /* 0x001fda0003f0f008 */
[----:B------:R-:W-:Y:S05]  /*0ef0*/  @!P0 BRA `(.L_x_8) ;  /* 0xfffffffc00f08947 */ /* 0x000fea000383ffff */
[----:B------:R-:W-:Y:S01]  /*0f00*/  ULDC.64 UR4, c[0x0][0x598] ;  /* 0x0001660000047ab9 */ /* 0x000fe20000000a00 */
[----:B------:R-:W-:Y:S01]  /*0f10*/  ULDC.64 UR20, c[0x0][0x208] ;  /* 0x0000820000147ab9 */ /* 0x000fe20000000a00 */
[----:B------:R-:W-:-:S04]  /*0f20*/  ISETP.NE.U32.AND P0, PT, RZ, UR4, PT ;  /* 0x00000004ff007c0c */ /* 0x000fc8000bf05070 */
[----:B------:R-:W-:-:S13]  /*0f30*/  ISETP.NE.AND.EX P0, PT, RZ, UR5, PT, P0 ;  /* 0x00000005ff007c0c */ /* 0x000fda000bf05300 */
[----:B------:R-:W-:Y:S05]  /*0f40*/  @!P0 BRA `(.L_x_11) ;  /* 0x00000000001c8947 */ /* 0x000fea0003800000 */
[----:B------:R-:W0:Y:S02]  /*0f50*/  LDC.64 R2, c[0x0][0x598] ;  /* 0x00016600ff027b82 */ /* 0x000e240000000a00 */
[----:B0-----:R-:W2:Y:S02]  /*0f60*/  LDG.E.64 R2, desc[UR20][R2.64] ;  /* 0x0000001402027981 */ /* 0x001ea4000c1e1b00 */
[----:B--2---:R-:W-:-:S04]  /*0f70*/  ISETP.NE.U32.AND P0, PT, R2, RZ, PT ;  /* 0x000000ff0200720c */ /* 0x004fc80003f05070 */
[----:B------:R-:W-:-:S13]  /*0f80*/  ISETP.NE.AND.EX P0, PT, R3, RZ, PT, P0 ;  /* 0x000000ff0300720c */ /* 0x000fda0003f05300 */
[----:B------:R-:W-:Y:S05]  /*0f90*/  @!P0 BRA `(.L_x_11) ;  /* 0x0000000000088947 */ /* 0x000fea0003800000 */
[----:B------:R0:W5:Y:S01]  /*0fa0*/  LD.E R0, desc[UR20][R2.64] ;  /* 0x0000001402007980 */ /* 0x000162000c101900 */
[----:B------:R-:W-:Y:S05]  /*0fb0*/  BRA `(.L_x_12) ;  /* 0x0000000000207947 */ /* 0x000fea0003800000 */
.L_x_11:
[----:B------:R-:W-:Y:S02]  /*0fc0*/  ULDC.64 UR4, c[0x0][0x588] ;  /* 0x0001620000047ab9 */ /* 0x000fe40000000a00 */
[----:B------:R-:W-:-:S04]  /*0fd0*/  ISETP.NE.U32.AND P0, PT, RZ, UR4, PT ;  /* 0x00000004ff007c0c */ /* 0x000fc8000bf05070 */
[----:B------:R-:W-:-:S13]  /*0fe0*/  ISETP.NE.AND.EX P0, PT, RZ, UR5, PT, P0 ;  /* 0x00000005ff007c0c */ /* 0x000fda000bf05300 */
[----:B------:R-:W-:Y:S05]  /*0ff0*/  @!P0 BRA `(.L_x_13) ;  /* 0x00000000000c8947 */ /* 0x000fea0003800000 */
[----:B------:R-:W0:Y:S02]  /*1000*/  LDC.64 R2, c[0x0][0x588] ;  /* 0x00016200ff027b82 */ /* 0x000e240000000a00 */
[----:B0-----:R1:W5:Y:S01]  /*1010*/  LDG.E R0, desc[UR20][R2.64] ;  /* 0x0000001402007981 */ /* 0x001362000c1e1900 */
[----:B------:R-:W-:Y:S05]  /*1020*/  BRA `(.L_x_12) ;  /* 0x0000000000047947 */ /* 0x000fea0003800000 */
.L_x_13:
[----:B------:R-:W2:Y:S02]  /*1030*/  LDC R0, c[0x0][0x580] ;  /* 0x00016000ff007b82 */ /* 0x000ea40000000800 */
.L_x_12:
[----:B------:R-:W-:Y:S02]  /*1040*/  ULDC.64 UR4, c[0x0][0x5a0] ;  /* 0x0001680000047ab9 */ /* 0x000fe40000000a00 */
[----:B------:R-:W-:-:S04]  /*1050*/  ISETP.NE.U32.AND P0, PT, RZ, UR4, PT ;  /* 0x00000004ff007c0c */ /* 0x000fc8000bf05070 */
[----:B------:R-:W-:-:S13]  /*1060*/  ISETP.NE.AND.EX P0, PT, RZ, UR5, PT, P0 ;  /* 0x00000005ff007c0c */ /* 0x000fda000bf05300 */
[----:B------:R-:W-:Y:S05]  /*1070*/  @!P0 BRA `(.L_x_14) ;  /* 0x00000000001c8947 */ /* 0x000fea0003800000 */
[----:B01----:R-:W0:Y:S02]  /*1080*/  LDC.64 R2, c[0x0][0x5a0] ;  /* 0x00016800ff027b82 */ /* 0x003e240000000a00 */
[----:B0-----:R-:W3:Y:S02]  /*1090*/  LDG.E.64 R2, desc[UR20][R2.64] ;  /* 0x0000001402027981 */ /* 0x001ee4000c1e1b00 */
[----:B---3--:R-:W-:-:S04]  /*10a0*/  ISETP.NE.U32.AND P0, PT, R2, RZ, PT ;  /* 0x000000ff0200720c */ /* 0x008fc80003f05070 */
[----:B------:R-:W-:-:S13]  /*10b0*/  ISETP.NE.AND.EX P0, PT, R3, RZ, PT, P0 ;  /* 0x000000ff0300720c */ /* 0x000fda0003f05300 */
[----:B------:R-:W-:Y:S05]  /*10c0*/  @!P0 BRA `(.L_x_14) ;  /* 0x0000000000088947 */ /* 0x000fea0003800000 */
[----:B------:R0:W5:Y:S01]  /*10d0*/  LD.E R2, desc[UR20][R2.64] ;  /* 0x0000001402027980 */ /* 0x000162000c101900 */
[----:B------:R-:W-:Y:S05]  /*10e0*/  BRA `(.L_x_15) ;  /* 0x0000000000207947 */ /* 0x000fea0003800000 */
.L_x_14:
[----:B------:R-:W-:Y:S02]  /*10f0*/  ULDC.64 UR4, c[0x0][0x590] ;  /* 0x0001640000047ab9 */ /* 0x000fe40000000a00 */
[----:B------:R-:W-:-:S04]  /*1100*/  ISETP.NE.U32.AND P0, PT, RZ, UR4, PT ;  /* 0x00000004ff007c0c */ /* 0x000fc8000bf05070 */
[----:B------:R-:W-:-:S13]  /*1110*/  ISETP.NE.AND.EX P0, PT, RZ, UR5, PT, P0 ;  /* 0x00000005ff007c0c */ /* 0x000fda000bf05300 */
[----:B------:R-:W-:Y:S05]  /*1120*/  @!P0 BRA `(.L_x_16) ;  /* 0x00000000000c8947 */ /* 0x000fea0003800000 */
[----:B01----:R-:W0:Y:S02]  /*1130*/  LDC.64 R2, c[0x0][0x590] ;  /* 0x00016400ff027b82 */ /* 0x003e240000000a00 */
[----:B0-----:R1:W5:Y:S01]  /*1140*/  LDG.E R2, desc[UR20][R2.64] ;  /* 0x0000001402027981 */ /* 0x001362000c1e1900 */
[----:B------:R-:W-:Y:S05]  /*1150*/  BRA `(.L_x_15) ;  /* 0x0000000000047947 */ /* 0x000fea0003800000 */
.L_x_16:
[----:B01----:R-:W3:Y:S02]  /*1160*/  LDC R2, c[0x0][0x584] ;  /* 0x00016100ff027b82 */ /* 0x003ee40000000800 */
.L_x_15:
[----:B------:R-:W-:-:S13]  /*1170*/  LOP3.LUT P0, RZ, R12, 0xff, RZ, 0xc0, !PT ;  /* 0x000000ff0cff7812 */ /* 0x000fda000780c0ff */
[----:B------:R-:W-:Y:S05]  /*1180*/  @!P0 EXIT ;  /* 0x000000000000894d */ /* 0x000fea0003800000 */
[----:B------:R-:W-:Y:S01]  /*1190*/  ULDC UR4, c[0x0][0x28c] ;  /* 0x0000a30000047ab9 */ /* 0x000fe20000000800 */
[----:B------:R-:W-:Y:S01]  /*11a0*/  LOP3.LUT R34, R8, 0x1, RZ, 0xfc, !PT ;  /* 0x0000000108227812 */ /* 0x000fe200078efcff */
[----:B------:R-:W-:-:S04]  /*11b0*/  UIADD3 UR4, UR4, 0xff, URZ ;  /* 0x000000ff04047890 */ /* 0x000fc8000fffe03f */
[----:B------:R-:W-:-:S04]  /*11c0*/  USHF.R.S32.HI UR5, URZ, 0x1f, UR4 ;  /* 0x0000001f3f057899 */ /* 0x000fc80008011404 */
[----:B------:R-:W-:-:S03]  /*11d0*/  ULEA.HI UR5, UR5, UR4, URZ, 0x8 ;  /* 0x0000000405057291 */ /* 0x000fc6000f8f403f */
[----:B------:R-:W-:Y:S01]  /*11e0*/  UMOV UR4, URZ ;  /* 0x0000003f00047c82 */ /* 0x000fe20008000000 */
[----:B------:R-:W-:-:S03]  /*11f0*/  USHF.R.S32.HI UR9, URZ, 0x8, UR5 ;  /* 0x000000083f097899 */ /* 0x000fc60008011405 */
[----:B------:R-:W-:-:S09]  /*1200*/  UMOV UR5, URZ ;  /* 0x0000003f00057c82 */ /* 0x000fd20008000000 */
.L_x_51:
[----:B01----:R-:W-:Y:S01]  /*1210*/  LOP3.LUT R3, R9, 0x80, RZ, 0xc0, !PT ;  /* 0x0000008009037812 */ /* 0x003fe200078ec0ff */
[----:B------:R-:W0:Y:S01]  /*1220*/  S2UR UR8, SR_CgaCtaId ;  /* 0x00000000000879c3 */ /* 0x000e220000008800 */
[----:B------:R-:W-:Y:S01]  /*1230*/  UMOV UR10, 0x400 ;  /* 0x00000400000a7882 */ /* 0x000fe20000000000 */
[----:B------:R-:W-:Y:S01]  /*1240*/  UMOV UR12, UR5 ;  /* 0x00000005000c7c82 */ /* 0x000fe20008000000 */
[----:B------:R-:W-:Y:S01]  /*1250*/  SHF.R.U32.HI R3, RZ, 0x7, R3 ;  /* 0x00000007ff037819 */ /* 0x000fe20000011603 */
[----:B------:R-:W-:Y:S01]  /*1260*/  IMAD.MOV.U32 R23, RZ, RZ, RZ ;  /* 0x000000ffff177224 */ /* 0x000fe200078e00ff */
[----:B------:R-:W-:Y:S01]  /*1270*/  CS2R R24, SRZ ;  /* 0x0000000000187805 */ /* 0x000fe2000001ff00 */
[----:B------:R-:W-:Y:S01]  /*1280*/  IMAD.MOV.U32 R20, RZ, RZ, RZ ;  /* 0x000000ffff147224 */ /* 0x000fe200078e00ff */
[----:B------:R-:W-:Y:S01]  /*1290*/  CS2R R26, SRZ ;  /* 0x00000000001a7805 */ /* 0x000fe2000001ff00 */
[----:B----4-:R-:W1:Y:S01]  /*12a0*/  LDC R10, c[0x0][0x28c] ;  /* 0x0000a300ff0a7b82 */ /* 0x010e620000000800 */
[----:B------:R-:W4:Y:S01]  /*12b0*/  SHFL.IDX PT, R3, R3, RZ, 0x1f ;  /* 0x00001fff03037589 */ /* 0x000f2200000e0000 */
[----:B------:R-:W-:-:S02]  /*12c0*/  IMAD.MOV.U32 R29, RZ, RZ, RZ ;  /* 0x000000ffff1d7224 */ /* 0x000fc400078e00ff */
[----:B------:R-:W-:Y:S01]  /*12d0*/  IMAD.U32 R16, RZ, RZ, UR4 ;  /* 0x00000004ff107e24 */ /* 0x000fe2000f8e00ff */
[----:B0-----:R-:W-:Y:S01]  /*12e0*/  ULEA UR10, UR8, UR10, 0x18 ;  /* 0x0000000a080a7291 */ /* 0x001fe2000f8ec03f */
[----:B-1----:R-:W-:Y:S02]  /*12f0*/  ISETP.GE.AND P0, PT, R10, 0x1, PT ;  /* 0x000000010a00780c */ /* 0x002fe40003f06270 */
[----:B----4-:R-:W-:Y:S01]  /*1300*/  R2UR UR6, R3 ;  /* 0x00000000030672ca */ /* 0x010fe200000e0000 */
[----:B------:R-:W-:-:S12]  /*1310*/  IMAD.MOV.U32 R3, RZ, RZ, RZ ;  /* 0x000000ffff037224 */ /* 0x000fd800078e00ff */
[----:B------:R-:W-:-:S04]  /*1320*/  ULEA.HI UR7, UR6, UR6, URZ, 0x1 ;  /* 0x0000000606077291 */ /* 0x000fc8000f8f083f */
[----:B------:R-:W-:-:S04]  /*1330*/  ULOP3.LUT UR7, UR7, 0x7fffe, URZ, 0xc0, !UPT ;  /* 0x0007fffe07077892 */ /* 0x000fc8000f8ec03f */
[----:B------:R-:W-:-:S03]  /*1340*/  UIADD3 UR7, UR6, -UR7, URZ ;  /* 0x8000000706077290 */ /* 0x000fc6000fffe03f */
[----:B------:R-:W-:Y:S01]  /*1350*/  UMOV UR6, URZ ;  /* 0x0000003f00067c82 */ /* 0x000fe20008000000 */
[----:B------:R-:W-:-:S04]  /*1360*/  ULEA UR7, UR7, UR10, 0xd ;  /* 0x0000000a07077291 */ /* 0x000fc8000f8e683f */
[----:B------:R-:W-:-:S03]  /*1370*/  UIADD3 UR8, UR7, 0x180, URZ ;  /* 0x0000018007087890 */ /* 0x000fc6000fffe03f */
[----:B------:R-:W-:Y:S01]  /*1380*/  UMOV UR7, URZ ;  /* 0x0000003f00077c82 */ /* 0x000fe20008000000 */
[----:B------:R-:W-:-:S04]  /*1390*/  USHF.R.U32.HI UR8, URZ, 0x4, UR8 ;  /* 0x000000043f087899 */ /* 0x000fc80008011608 */
[----:B------:R-:W-:-:S03]  /*13a0*/  ULOP3.LUT UR11, UR8, 0x3fff, URZ, 0xc0, !UPT ;  /* 0x00003fff080b7892 */ /* 0x000fc6000f8ec03f */
[----:B------:R-:W-:Y:S01]  /*13b0*/  UMOV UR8, URZ ;  /* 0x0000003f00087c82 */ /* 0x000fe20008000000 */
[----:B-----5:R-:W-:Y:S08]  /*13c0*/  @!P0 BRA `(.L_x_17) ;  /* 0x00000004004c8947 */ /* 0x020ff00003800000 */
[----:B------:R-:W-:-:S13]  /*13d0*/  ISETP.NE.AND P2, PT, R34, 0x3, PT ;  /* 0x000000032200780c */ /* 0x000fda0003f45270 */
[----:B------:R-:W-:Y:S05]  /*13e0*/  @!P2 BRA `(.L_x_18) ;  /* 0x000000000004a947 */ /* 0x000fea0003800000 */
[----:B------:R-:W-:Y:S01]  /*13f0*/  BPT.TRAP 0x1 ;  /* 0x000000040000795c */ /* 0x000fe20000300000 */
.L_x_18:
[----:B------:R-:W-:Y:S01]  /*1400*/  ULEA UR6, UR5, UR10, 0x3 ;  /* 0x0000000a05067291 */ /* 0x000fe2000f8e183f */
[----:B------:R-:W-:-:S05]  /*1410*/  IMAD.U32 R3, RZ, RZ, UR4 ;  /* 0x00000004ff037e24 */ /* 0x000fca000f8e00ff */
[----:B------:R-:W-:-:S04]  /*1420*/  SHF.L.U32 R3, R3, 0x1f, RZ ;  /* 0x0000001f03037819 */ /* 0x000fc800000006ff */
[----:B------:R0:W1:Y:S01]  /*1430*/  SYNCS.PHASECHK.TRANS64.TRYWAIT P0, [UR6], R3 ;  /* 0x00000003ff0075a7 */ /* 0x0000620008000146 */
[----:B------:R-:W-:Y:S05]  /*1440*/  @!P2 BRA `(.L_x_19) ;  /* 0x000000000004a947 */ /* 0x000fea0003800000 */
[----:B------:R-:W-:Y:S01]  /*1450*/  BPT.TRAP 0x1 ;  /* 0x000000040000795c */ /* 0x000fe20000300000 */
.L_x_19:
[----:B-1----:R-:W-:Y:S05]  /*1460*/  @P0 BRA `(.L_x_20) ;  /* 0x0000000000080947 */ /* 0x002fea0003800000 */
[----:B------:R-:W1:Y:S02]  /*1470*/  SYNCS.PHASECHK.TRANS64.TRYWAIT P0, [UR6], R3 ;  /* 0x00000003ff0075a7 */ /* 0x000e640008000146 */
[----:B-1----:R-:W-:Y:S05]  /*1480*/  @!P0 BRA `(.L_x_21) ;  /* 0x00000034003c8947 */ /* 0x002fea0003800000 */
.L_x_20:
[----:B------:R-:W-:Y:S01]  /*1490*/  UIADD3 UR6, UR10, 0x30180, URZ ;  /* 0x000301800a067890 */ /* 0x000fe2000fffe03f */
[----:B------:R-:W-:Y:S01]  /*14a0*/  WARPGROUP.ARRIVE ;  /* 0x00000000000079c5 */ /* 0x000fe20000000000 */
[----:B------:R-:W-:Y:S01]  /*14b0*/  ULOP3.LUT UR8, UR11, 0x10000, URZ, 0xfc, !UPT ;  /* 0x000100000b087892 */ /* 0x000fe2000f8efc3f */
[----:B01----:R-:W-:Y:S01]  /*14c0*/  IMAD.MOV.U32 R3, RZ, RZ, RZ ;  /* 0x000000ffff037224 */ /* 0x003fe200078e00ff */
[----:B------:R-:W-:Y:S01]  /*14d0*/  USHF.R.U32.HI UR6, URZ, 0x4, UR6 ;  /* 0x000000043f067899 */ /* 0x000fe20008011606 */
[----:B------:R-:W-:Y:S01]  /*14e0*/  IMAD.MOV.U32 R23, RZ, RZ, RZ ;  /* 0x000000ffff177224 */ /* 0x000fe200078e00ff */
[----:B------:R-:W-:Y:S01]  /*14f0*/  UMOV UR13, 0x40000040 ;  /* 0x40000040000d7882 */ /* 0x000fe20000000000 */
[----:B------:R-:W-:Y:S01]  /*1500*/  UMOV UR15, 0x40000000 ;  /* 0x40000000000f7882 */ /* 0x000fe20000000000 */
[----:B------:R-:W-:Y:S01]  /*1510*/  ULOP3.LUT UR6, UR6, 0x3fff, URZ, 0xc0, !UPT ;  /* 0x00003fff06067892 */ /* 0x000fe2000f8ec03f */
[----:B------:R-:W-:Y:S02]  /*1520*/  IMAD.MOV.U32 R20, RZ, RZ, RZ ;  /* 0x000000ffff147224 */ /* 0x000fe400078e00ff */
[----:B------:R-:W-:Y:S01]  /*1530*/  IMAD.MOV.U32 R29, RZ, RZ, RZ ;  /* 0x000000ffff1d7224 */ /* 0x000fe200078e00ff */
[----:B------:R-:W-:-:S02]  /*1540*/  ULOP3.LUT UR7, UR6, 0x10000, URZ, 0xfc, !UPT ;  /* 0x0001000006077892 */ /* 0x000fc4000f8efc3f */
[----:B------:R-:W-:Y:S02]  /*1550*/  ULEA UR6, UR5, UR8, 0xb ;  /* 0x0000000805067291 */ /* 0x000fe4000f8e583f */
[----:B------:R-:W-:-:S05]  /*1560*/  ULEA UR7, UR5, UR7, 0x7 ;  /* 0x0000000705077291 */ /* 0x000fca000f8e383f */
[----:B------:R-:W-:Y:S02]  /*1570*/  UMOV UR12, UR6 ;  /* 0x00000006000c7c82 */ /* 0x000fe40008000000 */
[----:B------:R-:W-:Y:S02]  /*1580*/  UMOV UR14, UR7 ;  /* 0x00000007000e7c82 */ /* 0x000fe40008000000 */
[----:B------:R-:W-:Y:S01]  /*1590*/  QGMMA.64x8x32.F32.E4M3.E4M3 R24, gdesc[UR12], RZ, !UPT ;  /* 0x000000000c1879f3 */ /* 0x000fe2000c7008ff */
[----:B------:R-:W-:Y:S02]  /*15a0*/  UIADD3 UR12, UR6, 0x2, URZ ;  /* 0x00000002060c7890 */ /* 0x000fe4000fffe03f */
[----:B------:R-:W-:Y:S01]  /*15b0*/  UIADD3 UR14, UR7, 0x2, URZ ;  /* 0x00000002070e7890 */ /* 0x000fe2000fffe03f */
[----:B------:R-:W-:Y:S01]  /*15c0*/  UMOV UR13, 0x40000040 ;  /* 0x40000040000d7882 */ /* 0x000fe20000000000 */
[----:B------:R-:W-:-:S07]  /*15d0*/  UMOV UR15, 0x40000000 ;  /* 0x40000000000f7882 */ /* 0x000fce0000000000 */
[----:B------:R-:W-:Y:S01]  /*15e0*/  QGMMA.64x8x32.F32.E4M3.E4M3 R24, gdesc[UR12], R24 ;  /* 0x000000000c1879f3 */ /* 0x000fe20008700818 */
        /* <DEDUP_REMOVED lines=27> */
[----:B------:R-:W-:Y:S01]  /*17a0*/  ULDC UR6, c[0x0][0x50c] ;  /* 0x0001430000067ab9 */ /* 0x000fe20000000800 */
[----:B------:R-:W-:Y:S01]  /*17b0*/  UMOV UR13, 0x40000040 ;  /* 0x40000040000d7882 */ /* 0x000fe20000000000 */
[----:B------:R-:W-:Y:S01]  /*17c0*/  UISETP.NE.AND UP0, UPT, UR6, 0x8, UPT ;  /* 0x000000080600788c */ /* 0x000fe2000bf05270 */
[----:B------:R-:W-:Y:S02]  /*17d0*/  UMOV UR15, 0x40000000 ;  /* 0x40000000000f7882 */ /* 0x000fe40000000000 */
[----:B------:R-:W-:Y:S01]  /*17e0*/  UMOV UR6, 0x8 ;  /* 0x0000000800067882 */ /* 0x000fe20000000000 */
[----:B------:R-:W-:-:S06]  /*17f0*/  USEL UR7, URZ, 0x1, UP0 ;  /* 0x000000013f077887 */ /* 0x000fcc0008000000 */
[----:B------:R-:W-:Y:S01]  /*1800*/  ISETP.NE.AND P0, PT, RZ, UR7, PT ;  /* 0x00000007ff007c0c */ /* 0x000fe2000bf05270 */
[----:B------:R-:W-:-:S12]  /*1810*/  QGMMA.64x8x32.F32.E4M3.E4M3 R24, gdesc[UR12], R24, gsb0 ;  /* 0x000000000c1879f3 */ /* 0x000fd80008000818 */
[----:B------:R-:W-:Y:S05]  /*1820*/  @!P0 BRA `(.L_x_22) ;  /* 0x0000000000188947 */ /* 0x000fea0003800000 */
[----:B------:R-:W-:Y:S02]  /*1830*/  WARPGROUP.DEPBAR.LE gsb0, 0x0 ;  /* 0x00008000000079c5 */ /* 0x000fe40000010000 */
[----:B------:R-:W-:-:S01]  /*1840*/  FADD R29, RZ, R24 ;  /* 0x00000018ff1d7221 */ /* 0x000fc20000000000 */
[----:B------:R-:W-:Y:S01]  /*1850*/  FADD R20, RZ, R25 ;  /* 0x00000019ff147221 */ /* 0x000fe20000000000 */
[----:B------:R-:W-:-:S01]  /*1860*/  FADD R23, RZ, R26 ;  /* 0x0000001aff177221 */ /* 0x000fc20000000000 */
[----:B------:R-:W-:Y:S01]  /*1870*/  FADD R3, RZ, R27 ;  /* 0x0000001bff037221 */ /* 0x000fe20000000000 */
[----:B------:R-:W-:-:S06]  /*1880*/  UMOV UR6, URZ ;  /* 0x0000003f00067c82 */ /* 0x000fcc0008000000 */
.L_x_22:
[----:B------:R-:W-:-:S04]  /*1890*/  UIADD3 UR12, UR5, 0x1, URZ ;  /* 0x00000001050c7890 */ /* 0x000fc8000fffe03f */
[----:B------:R-:W-:-:S04]  /*18a0*/  UISETP.NE.AND UP0, UPT, UR12, 0x6, UPT ;  /* 0x000000060c00788c */ /* 0x000fc8000bf05270 */
[----:B------:R-:W-:Y:S02]  /*18b0*/  USEL UR8, URZ, 0x1, UP0 ;  /* 0x000000013f087887 */ /* 0x000fe40008000000 */
[----:B------:R-:W-:Y:S02]  /*18c0*/  USEL UR12, UR12, URZ, UP0 ;  /* 0x0000003f0c0c7287 */ /* 0x000fe40008000000 */
[----:B------:R-:W-:-:S06]  /*18d0*/  ULOP3.LUT UR8, UR4, UR8, URZ, 0x3c, !UPT ;  /* 0x0000000804087292 */ /* 0x000fcc000f8e3c3f */
[----:B------:R-:W-:Y:S01]  /*18e0*/  IMAD.U32 R16, RZ, RZ, UR8 ;  /* 0x00000008ff107e24 */ /* 0x000fe2000f8e00ff */
[----:B------:R-:W-:-:S06]  /*18f0*/  UMOV UR8, 0x1 ;  /* 0x0000000100087882 */ /* 0x000fcc0000000000 */
.L_x_17:
[----:B------:R-:W-:-:S04]  /*1900*/  UISETP.LT.AND UP0, UPT, UR9, 0x1, UPT ;  /* 0x000000010900788c */ /* 0x000fc8000bf01270 */
[----:B------:R-:W-:-:S04]  /*1910*/  USEL UR13, UR9, 0x1, UP0 ;  /* 0x00000001090d7887 */ /* 0x000fc80008000000 */
[----:B------:R-:W-:-:S04]  /*1920*/  UIADD3 UR13, UR9, -UR13, URZ ;  /* 0x8000000d090d7290 */ /* 0x000fc8000fffe03f */
[----:B------:R-:W-:-:S06]  /*1930*/  UISETP.GE.AND UP0, UPT, UR13, 0x1, UPT ;  /* 0x000000010d00788c */ /* 0x000fcc000bf06270 */
[----:B------:R-:W-:-:S13]  /*1940*/  PLOP3.LUT P0, PT, PT, PT, UP0, 0x80, 0x0 ;  /* 0x000000000000781c */ /* 0x000fda0003f0f008 */
[----:B------:R-:W-:Y:S05]  /*1950*/  @!P0 BRA `(.L_x_23) ;  /* 0x0000000400988947 */ /* 0x000fea0003800000 */
[----:B------:R-:W-:Y:S02]  /*1960*/  IMAD.U32 R11, RZ, RZ, UR5 ;  /* 0x00000005ff0b7e24 */ /* 0x000fe4000f8e00ff */
[----:B------:R-:W-:Y:S01]  /*1970*/  IMAD.U32 R10, RZ, RZ, UR13 ;  /* 0x0000000dff0a7e24 */ /* 0x000fe2000f8e00ff */
[----:B------:R-:W-:-:S06]  /*1980*/  ULDC UR13, c[0x0][0x50c] ;  /* 0x00014300000d7ab9 */ /* 0x000fcc0000000800 */
.L_x_31:
[----:B------:R-:W-:-:S13]  /*1990*/  ISETP.NE.AND P2, PT, R34, 0x3, PT ;  /* 0x000000032200780c */ /* 0x000fda0003f45270 */
[----:B------:R-:W-:Y:S05]  /*19a0*/  @!P2 BRA `(.L_x_24) ;  /* 0x000000000004a947 */ /* 0x000fea0003800000 */
[----:B------:R-:W-:Y:S01]  /*19b0*/  BPT.TRAP 0x1 ;  /* 0x000000040000795c */ /* 0x000fe20000300000 */
.L_x_24:
[----:B------:R-:W0:Y:S01]  /*19c0*/  S2UR UR14, SR_CgaCtaId ;  /* 0x00000000000e79c3 */ /* 0x000e220000008800 */
[----:B------:R-:W-:Y:S01]  /*19d0*/  UMOV UR10, 0x400 ;  /* 0x00000400000a7882 */ /* 0x000fe20000000000 */
[----:B------:R-:W-:Y:S01]  /*19e0*/  SHF.L.U32 R12, R16, 0x1f, RZ ;  /* 0x0000001f100c7819 */ /* 0x000fe200000006ff */
[----:B0-----:R-:W-:-:S04]  /*19f0*/  ULEA UR10, UR14, UR10, 0x18 ;  /* 0x0000000a0e0a7291 */ /* 0x001fc8000f8ec03f */
[----:B------:R-:W-:-:S09]  /*1a00*/  ULEA UR14, UR12, UR10, 0x3 ;  /* 0x0000000a0c0e7291 */ /* 0x000fd2000f8e183f */
[----:B------:R0:W1:Y:S01]  /*1a10*/  SYNCS.PHASECHK.TRANS64.TRYWAIT P0, [UR14], R12 ;  /* 0x0000000cff0075a7 */ /* 0x000062000800014e */
[----:B------:R-:W-:Y:S05]  /*1a20*/  @!P2 BRA `(.L_x_25) ;  /* 0x000000000004a947 */ /* 0x000fea0003800000 */
[----:B------:R-:W-:Y:S01]  /*1a30*/  BPT.TRAP 0x1 ;  /* 0x000000040000795c */ /* 0x000fe20000300000 */
.L_x_25:
[----:B-1----:R-:W-:Y:S05]  /*1a40*/  @P0 BRA `(.L_x_26) ;  /* 0x0000000000080947 */ /* 0x002fea0003800000 */
[----:B------:R-:W1:Y:S02]  /*1a50*/  SYNCS.PHASECHK.TRANS64.TRYWAIT P0, [UR14], R12 ;  /* 0x0000000cff0075a7 */ /* 0x000e64000800014e */
[----:B-1----:R-:W-:Y:S05]  /*1a60*/  @!P0 BRA `(.L_x_27) ;  /* 0x0000002c00dc8947 */ /* 0x002fea0003800000 */
.L_x_26:
[----:B------:R-:W-:Y:S01]  /*1a70*/  UIADD3 UR14, UR10, 0x30180, URZ ;  /* 0x000301800a0e7890 */ /* 0x000fe2000fffe03f */
[----:B------:R-:W-:Y:S01]  /*1a80*/  WARPGROUP.ARRIVE ;  /* 0x00000000000079c5 */ /* 0x000fe20000000000 */
[----:B------:R-:W-:Y:S02]  /*1a90*/  UISETP.NE.AND UP0, UPT, UR7, URZ, UPT ;  /* 0x0000003f0700728c */ /* 0x000fe4000bf05270 */
[----:B------:R-:W-:Y:S02]  /*1aa0*/  USHF.R.U32.HI UR14, URZ, 0x4, UR14 ;  /* 0x000000043f0e7899 */ /* 0x000fe4000801160e */
[----:B------:R-:W-:Y:S02]  /*1ab0*/  USEL UR8, UR8, URZ, !UP0 ;  /* 0x0000003f08087287 */ /* 0x000fe4000c000000 */
[----:B------:R-:W-:Y:S02]  /*1ac0*/  ULOP3.LUT UR14, UR14, 0x3fff, URZ, 0xc0, !UPT ;  /* 0x00003fff0e0e7892 */ /* 0x000fe4000f8ec03f */
[----:B------:R-:W-:-:S02]  /*1ad0*/  UISETP.NE.U32.AND UP0, UPT, UR8, URZ, UPT ;  /* 0x0000003f0800728c */ /* 0x000fc4000bf05070 */
[----:B------:R-:W-:Y:S02]  /*1ae0*/  ULOP3.LUT UR7, UR11, 0x10000, URZ, 0xfc, !UPT ;  /* 0x000100000b077892 */ /* 0x000fe4000f8efc3f */
[----:B------:R-:W-:Y:S02]  /*1af0*/  ULOP3.LUT UR8, UR14, 0x10000, URZ, 0xfc, !UPT ;  /* 0x000100000e087892 */ /* 0x000fe4000f8efc3f */
[----:B------:R-:W-:Y:S02]  /*1b00*/  ULEA UR7, UR12, UR7, 0xb ;  /* 0x000000070c077291 */ /* 0x000fe4000f8e583f */
[----:B------:R-:W-:Y:S01]  /*1b10*/  ULEA UR8, UR12, UR8, 0x7 ;  /* 0x000000080c087291 */ /* 0x000fe2000f8e383f */
[----:B------:R-:W-:Y:S01]  /*1b20*/  UMOV UR17, 0x40000040 ;  /* 0x4000004000117882 */ /* 0x000fe20000000000 */
[----:B------:R-:W-:Y:S01]  /*1b30*/  UMOV UR19, 0x40000000 ;  /* 0x4000000000137882 */ /* 0x000fe20000000000 */
[----:B------:R-:W-:Y:S02]  /*1b40*/  UIADD3 UR6, UR6, 0x8, URZ ;  /* 0x0000000806067890 */ /* 0x000fe4000fffe03f */
[----:B------:R-:W-:-:S02]  /*1b50*/  UMOV UR16, UR7 ;  /* 0x0000000700107c82 */ /* 0x000fc40008000000 */
[----:B------:R-:W-:Y:S02]  /*1b60*/  UMOV UR18, UR8 ;  /* 0x0000000800127c82 */ /* 0x000fe40008000000 */
[----:B------:R-:W-:Y:S01]  /*1b70*/  QGMMA.64x8x32.F32.E4M3.E4M3 R24, gdesc[UR16], R24, UP0 ;  /* 0x00000000101879f3 */ /* 0x000fe2000bf00818 */
[----:B------:R-:W-:Y:S02]  /*1b80*/  UIADD3 UR16, UR7, 0x2, URZ ;  /* 0x0000000207107890 */ /* 0x000fe4000fffe03f */
[----:B------:R-:W-:Y:S01]  /*1b90*/  UIADD3 UR18, UR8, 0x2, URZ ;  /* 0x0000000208127890 */ /* 0x000fe2000fffe03f */
[----:B------:R-:W-:Y:S01]  /*1ba0*/  UMOV UR17, 0x40000040 ;  /* 0x4000004000117882 */ /* 0x000fe20000000000 */
[----:B------:R-:W-:Y:S01]  /*1bb0*/  UMOV UR19, 0x40000000 ;  /* 0x4000000000137882 */ /* 0x000fe20000000000 */
[----:B------:R-:W-:-:S06]  /*1bc0*/  UISETP.NE.AND UP0, UPT, UR6, UR13, UPT ;  /* 0x0000000d0600728c */ /* 0x000fcc000bf05270 */
        /* <DEDUP_REMOVED lines=29> */
[----:B------:R-:W-:Y:S01]  /*1da0*/  UMOV UR19, 0x40000000 ;  /* 0x4000000000137882 */ /* 0x000fe20000000000 */
[----:B------:R-:W-:-:S06]  /*1db0*/  USEL UR7, URZ, 0x1, UP0 ;  /* 0x000000013f077887 */ /* 0x000fcc0008000000 */
[----:B------:R-:W-:Y:S01]  /*1dc0*/  ISETP.NE.AND P0, PT, RZ, UR7, PT ;  /* 0x00000007ff007c0c */ /* 0x000fe2000bf05270 */
[----:B------:R-:W-:Y:S03]  /*1dd0*/  QGMMA.64x8x32.F32.E4M3.E4M3 R24, gdesc[UR16], R24, gsb0 ;  /* 0x00000000101879f3 */ /* 0x000fe60008000818 */
[----:B------:R-:W-:-:S09]  /*1de0*/  WARPGROUP.DEPBAR.LE gsb0, 0x1 ;  /* 0x00008000000079c5 */ /* 0x000fd20000010100 */
[----:B------:R-:W-:Y:S05]  /*1df0*/  @!P0 BRA `(.L_x_28) ;  /* 0x0000000000188947 */ /* 0x000fea0003800000 */
[----:B------:R-:W-:Y:S02]  /*1e00*/  WARPGROUP.DEPBAR.LE gsb0, 0x0 ;  /* 0x00008000000079c5 */ /* 0x000fe40000010000 */
[----:B------:R-:W-:-:S01]  /*1e10*/  FADD R29, R24, R29 ;  /* 0x0000001d181d7221 */ /* 0x000fc20000000000 */
[----:B------:R-:W-:Y:S01]  /*1e20*/  FADD R20, R25, R20 ;  /* 0x0000001419147221 */ /* 0x000fe20000000000 */
[----:B------:R-:W-:-:S01]  /*1e30*/  FADD R23, R26, R23 ;  /* 0x000000171a177221 */ /* 0x000fc20000000000 */
[----:B------:R-:W-:Y:S01]  /*1e40*/  FADD R3, R3, R27 ;  /* 0x0000001b03037221 */ /* 0x000fe20000000000 */
[----:B------:R-:W-:-:S06]  /*1e50*/  UMOV UR6, URZ ;  /* 0x0000003f00067c82 */ /* 0x000fcc0008000000 */
.L_x_28:
[----:B------:R-:W-:Y:S05]  /*1e60*/  @!P2 BRA `(.L_x_29) ;  /* 0x000000000004a947 */ /* 0x000fea0003800000 */
[----:B------:R-:W-:Y:S01]  /*1e70*/  BPT.TRAP 0x1 ;  /* 0x000000040000795c */ /* 0x000fe20000300000 */
.L_x_29:
[----:B------:R-:W-:-:S13]  /*1e80*/  ISETP.NE.AND P0, PT, R5, RZ, PT ;  /* 0x000000ff0500720c */ /* 0x000fda0003f05270 */
[----:B01----:R-:W-:-:S05]  /*1e90*/  @P0 LEA R12, R11, UR10, 0x3 ;  /* 0x0000000a0b0c0c11 */ /* 0x003fca000f8e18ff */
[----:B------:R-:W-:-:S05]  /*1ea0*/  @P0 VIADD R15, R12, 0x30 ;  /* 0x000000300c0f0836 */ /* 0x000fca0000000000 */
[----:B------:R-:W-:-:S04]  /*1eb0*/  @P0 PRMT R15, R4, 0x654, R15 ;  /* 0x00000654040f0816 */ /* 0x000fc8000000000f */
[----:B------:R0:W-:Y:S01]  /*1ec0*/  @P0 SYNCS.ARRIVE.TRANS64.RED.A1T0 RZ, [R15+URZ], RZ ;  /* 0x000000ff0fff09a7 */ /* 0x0001e2000810043f */
[----:B------:R-:W-:-:S13]  /*1ed0*/  ISETP.GT.U32.AND P0, PT, R8, 0x1, PT ;  /* 0x000000010800780c */ /* 0x000fda0003f04070 */
[----:B0-----:R-:W-:Y:S05]  /*1ee0*/  @P0 BRA `(.L_x_30) ;  /* 0x0000000000040947 */ /* 0x001fea0003800000 */
[----:B------:R-:W-:Y:S01]  /*1ef0*/  BPT.TRAP 0x1 ;  /* 0x000000040000795c */ /* 0x000fe20000300000 */
.L_x_30:
[----:B------:R-:W-:Y:S01]  /*1f00*/  UIADD3 UR12, UR12, 0x1, URZ ;  /* 0x000000010c0c7890 */ /* 0x000fe2000fffe03f */
[C---:B------:R-:W-:Y:S01]  /*1f10*/  ISETP.GT.AND P2, PT, R10.reuse, 0x1, PT ;  /* 0x000000010a00780c */ /* 0x040fe20003f44270 */
[----:B------:R-:W-:Y:S02]  /*1f20*/  VIADD R11, R11, 0x1 ;  /* 0x000000010b0b7836 */ /* 0x000fe40000000000 */
[----:B------:R-:W-:Y:S01]  /*1f30*/  UISETP.NE.AND UP0, UPT, UR12, 0x6, UPT ;  /* 0x000000060c00788c */ /* 0x000fe2000bf05270 */
[----:B------:R-:W-:Y:S02]  /*1f40*/  VIADD R10, R10, 0xffffffff ;  /* 0xffffffff0a0a7836 */ /* 0x000fe40000000000 */
[C---:B------:R-:W-:Y:S01]  /*1f50*/  ISETP.NE.AND P0, PT, R11.reuse, 0x6, PT ;  /* 0x000000060b00780c */ /* 0x040fe20003f05270 */
[----:B------:R-:W-:Y:S02]  /*1f60*/  USEL UR8, URZ, 0x1, UP0 ;  /* 0x000000013f087887 */ /* 0x000fe40008000000 */
[----:B------:R-:W-:Y:S01]  /*1f70*/  USEL UR12, UR12, URZ, UP0 ;  /* 0x0000003f0c0c7287 */ /* 0x000fe20008000000 */
[----:B------:R-:W-:-:S03]  /*1f80*/  SEL R11, R11, RZ, P0 ;  /* 0x000000ff0b0b7207 */ /* 0x000fc60000000000 */
[----:B------:R-:W-:Y:S01]  /*1f90*/  LOP3.LUT R16, R16, UR8, RZ, 0x3c, !PT ;  /* 0x0000000810107c12 */ /* 0x000fe2000f8e3cff */
[----:B------:R-:W-:Y:S01]  /*1fa0*/  UMOV UR8, 0x1 ;  /* 0x0000000100087882 */ /* 0x000fe20000000000 */
[----:B------:R-:W-:Y:S06]  /*1fb0*/  @P2 BRA `(.L_x_31) ;  /* 0xfffffff800742947 */ /* 0x000fec000383ffff */
.L_x_23:
[----:B------:R-:W-:Y:S01]  /*1fc0*/  UISETP.NE.AND UP0, UPT, UR6, URZ, UPT ;  /* 0x0000003f0600728c */ /* 0x000fe2000bf05270 */
[----:B------:R-:W0:Y:S03]  /*1fd0*/  LDC R10, c[0x0][0x28c] ;  /* 0x0000a300ff0a7b82 */ /* 0x000e260000000800 */
[----:B------:R-:W-:-:S06]  /*1fe0*/  USEL UR6, URZ, 0x1, !UP0 ;  /* 0x000000013f067887 */ /* 0x000fcc000c000000 */
[----:B------:R-:W-:Y:S02]  /*1ff0*/  ISETP.NE.AND P0, PT, RZ, UR6, PT ;  /* 0x00000006ff007c0c */ /* 0x000fe4000bf05270 */
[----:B0-----:R-:W-:-:S11]  /*2000*/  ISETP.GE.AND P2, PT, R10, 0x1, PT ;  /* 0x000000010a00780c */ /* 0x001fd60003f46270 */
[----:B------:R-:W-:Y:S05]  /*2010*/  @!P0 BRA `(.L_x_32) ;  /* 0x0000000000148947 */ /* 0x000fea0003800000 */
[----:B------:R-:W-:Y:S02]  /*2020*/  WARPGROUP.DEPBAR.LE gsb0, 0x0 ;  /* 0x00008000000079c5 */ /* 0x000fe40000010000 */
[----:B------:R-:W-:Y:S01]  /*2030*/  FADD R29, R24, R29 ;  /* 0x0000001d181d7221 */ /* 0x000fe20000000000 */
[----:B------:R-:W-:Y:S01]  /*2040*/  FADD R20, R25, R20 ;  /* 0x0000001419147221 */ /* 0x000fe20000000000 */
[----:B------:R-:W-:Y:S01]  /*2050*/  FADD R23, R26, R23 ;  /* 0x000000171a177221 */ /* 0x000fe20000000000 */
[----:B------:R-:W-:-:S07]  /*2060*/  FADD R3, R3, R27 ;  /* 0x0000001b03037221 */ /* 0x000fce0000000000 */
.L_x_32:
[----:B------:R-:W-:Y:S02]  /*2070*/  WARPGROUP.DEPBAR.LE gsb0, 0x0 ;  /* 0x00008000000079c5 */ /* 0x000fe40000010000 */
[----:B------:R-:W-:Y:S05]  /*2080*/  @!P2 BRA `(.L_x_33) ;  /* 0x000000000054a947 */ /* 0x000fea0003800000 */
[----:B------:R-:W-:-:S13]  /*2090*/  ISETP.NE.AND P0, PT, R34, 0x3, PT ;  /* 0x000000032200780c */ /* 0x000fda0003f05270 */
[----:B------:R-:W-:Y:S05]  /*20a0*/  @!P0 BRA `(.L_x_34) ;  /* 0x0000000000048947 */ /* 0x000fea0003800000 */
[----:B------:R-:W-:Y:S01]  /*20b0*/  BPT.TRAP 0x1 ;  /* 0x000000040000795c */ /* 0x000fe20000300000 */
.L_x_34:
[----:B------:R-:W-:Y:S01]  /*20c0*/  ISETP.NE.AND P0, PT, R5, RZ, PT ;  /* 0x000000ff0500720c */ /* 0x000fe20003f05270 */
[----:B------:R-:W-:Y:S01]  /*20d0*/  BSSY B0, `(.L_x_35) ;  /* 0x000000e000007945 */ /* 0x000fe20003800000 */
[----:B------:R-:W-:-:S11]  /*20e0*/  ISETP.GT.U32.AND P2, PT, R8, 0x1, PT ;  /* 0x000000010800780c */ /* 0x000fd60003f44070 */
[----:B------:R-:W-:Y:S05]  /*20f0*/  @!P0 BRA `(.L_x_36) ;  /* 0x00000000002c8947 */ /* 0x000fea0003800000 */
[----:B------:R-:W-:-:S04]  /*2100*/  UISETP.LT.AND UP0, UPT, UR9, 0x1, UPT ;  /* 0x000000010900788c */ /* 0x000fc8000bf01270 */
[----:B------:R-:W-:-:S04]  /*2110*/  USEL UR8, UR9, 0x1, UP0 ;  /* 0x0000000109087887 */ /* 0x000fc80008000000 */
[----:B------:R-:W-:-:S04]  /*2120*/  UIADD3 UR8, UR5, UR9, -UR8 ;  /* 0x0000000905087290 */ /* 0x000fc8000fffe808 */
[----:B------:R-:W-:-:S04]  /*2130*/  UIMAD.WIDE.U32 UR6, UR8, -0x55555555, URZ ;  /* 0xaaaaaaab080678a5 */ /* 0x000fc8000f8e003f */
[----:B------:R-:W-:-:S04]  /*2140*/  USHF.R.U32.HI UR6, URZ, 0x2, UR7 ;  /* 0x000000023f067899 */ /* 0x000fc80008011607 */
[----:B------:R-:W-:-:S04]  /*2150*/  UIMAD UR8, UR6, -0x6, UR8 ;  /* 0xfffffffa060878a4 */ /* 0x000fc8000f8e0208 */
[----:B------:R-:W-:-:S04]  /*2160*/  ULEA UR8, UR8, UR10, 0x3 ;  /* 0x0000000a08087291 */ /* 0x000fc8000f8e183f */
[----:B------:R-:W-:-:S06]  /*2170*/  UIADD3 UR8, UR8, 0x30, URZ ;  /* 0x0000003008087890 */ /* 0x000fcc000fffe03f */
[----:B------:R-:W-:-:S05]  /*2180*/  IMAD.U32 R11, RZ, RZ, UR8 ;  /* 0x00000008ff0b7e24 */ /* 0x000fca000f8e00ff */
[----:B------:R-:W-:-:S04]  /*2190*/  PRMT R10, R4, 0x654, R11 ;  /* 0x00000654040a7816 */ /* 0x000fc8000000000b */
[----:B------:R0:W-:Y:S03]  /*21a0*/  SYNCS.ARRIVE.TRANS64.RED.A1T0 RZ, [R10+URZ], RZ ;  /* 0x000000ff0aff79a7 */ /* 0x0001e6000810043f */
.L_x_36:
[----:B------:R-:W-:Y:S05]  /*21b0*/  BSYNC B0 ;  /* 0x0000000000007941 */ /* 0x000fea0003800000 */
.L_x_35:
[----:B------:R-:W-:Y:S05]  /*21c0*/  @P2 BRA `(.L_x_33) ;  /* 0x0000000000042947 */ /* 0x000fea0003800000 */
[----:B------:R-:W-:Y:S01]  /*21d0*/  BPT.TRAP 0x1 ;  /* 0x000000040000795c */ /* 0x000fe20000300000 */
.L_x_33:
[----:B------:R-:W1:Y:S01]  /*21e0*/  LDC R24, c[0x0][0x288] ;  /* 0x0000a200ff187b82 */ /* 0x000e620000000800 */
[----:B------:R-:W-:Y:S01]  /*21f0*/  LOP3.LUT R12, R9, 0x60, RZ, 0xc0, !PT ;  /* 0x00000060090c7812 */ /* 0x000fe200078ec0ff */
[----:B------:R-:W-:Y:S01]  /*2200*/  IMAD.SHL.U32 R19, R13, 0x8, RZ ;  /* 0x000000080d137824 */ /* 0x000fe200078e00ff */
[--C-:B0-----:R-:W-:Y:S01]  /*2210*/  SHF.R.U32.HI R10, RZ, 0x2, R9.reuse ;  /* 0x00000002ff0a7819 */ /* 0x101fe20000011609 */
[----:B------:R-:W-:Y:S01]  /*2220*/  UIADD3 UR5, UR9, UR5, URZ ;  /* 0x0000000509057290 */ /* 0x000fe2000fffe03f */
[----:B------:R-:W-:Y:S01]  /*2230*/  SHF.R.U32.HI R15, RZ, 0x7, R9 ;  /* 0x00000007ff0f7819 */ /* 0x000fe20000011609 */
[----:B------:R-:W-:Y:S01]  /*2240*/  IMAD.SHL.U32 R25, R14, 0x80, RZ ;  /* 0x000000800e197824 */ /* 0x000fe200078e00ff */
[----:B------:R-:W-:Y:S01]  /*2250*/  SHF.R.U32.HI R16, RZ, 0x1, R12 ;  /* 0x00000001ff107819 */ /* 0x000fe2000001160c */
[----:B------:R-:W-:Y:S01]  /*2260*/  UISETP.GT.U32.AND UP0, UPT, UR5, 0x5, UPT ;  /* 0x000000050500788c */ /* 0x000fe2000bf04070 */
[----:B------:R-:W-:Y:S01]  /*2270*/  LOP3.LUT R12, R9, 0x3, RZ, 0xc0, !PT ;  /* 0x00000003090c7812 */ /* 0x000fe200078ec0ff */
[----:B------:R-:W-:Y:S01]  /*2280*/  ULDC UR12, c[0x0][0x284] ;  /* 0x0000a100000c7ab9 */ /* 0x000fe20000000800 */
[----:B------:R-:W-:Y:S01]  /*2290*/  LOP3.LUT R11, R10, 0x7, RZ, 0xc0, !PT ;  /* 0x000000070a0b7812 */ /* 0x000fe200078ec0ff */
[----:B------:R-:W-:Y:S01]  /*22a0*/  ULDC.64 UR10, c[0x0][0x5d0] ;  /* 0x00017400000a7ab9 */ /* 0x000fe20000000a00 */
[----:B------:R-:W-:Y:S01]  /*22b0*/  LOP3.LUT R10, R15, 0x1, RZ, 0xc0, !PT ;  /* 0x000000010f0a7812 */ /* 0x000fe200078ec0ff */
[----:B------:R-:W-:Y:S01]  /*22c0*/  UISETP.LT.U32.AND UP0, UPT, UR9, 0x6, UP0 ;  /* 0x000000060900788c */ /* 0x000fe20008701070 */
[----:B------:R-:W-:Y:S01]  /*22d0*/  IADD3 R15, RZ, -R16, -R11 ;  /* 0x80000010ff0f7210 */ /* 0x000fe20007ffe80b */
[----:B------:R-:W-:Y:S01]  /*22e0*/  UISETP.GE.U32.AND UP1, UPT, UR9, 0x6, UPT ;  /* 0x000000060900788c */ /* 0x000fe2000bf26070 */
[----:B------:R-:W-:Y:S01]  /*22f0*/  SHF.R.S32.HI R26, RZ, 0x1f, R21 ;  /* 0x0000001fff1a7819 */ /* 0x000fe20000011415 */
[----:B------:R-:W-:Y:S01]  /*2300*/  IMAD.SHL.U32 R18, R10, 0x40, RZ ;  /* 0x000000400a127824 */ /* 0x000fe200078e00ff */
[----:B------:R-:W-:-:S02]  /*2310*/  UIMAD.WIDE.U32 UR6, UR5, -0x55555555, URZ ;  /* 0xaaaaaaab050678a5 */ /* 0x000fc4000f8e003f */
[----:B------:R-:W-:Y:S02]  /*2320*/  USEL UR8, URZ, 0x1, !UP0 ;  /* 0x000000013f087887 */ /* 0x000fe4000c000000 */
[----:B------:R-:W-:Y:S01]  /*2330*/  LOP3.LUT R17, R18, 0x40, R11, 0xe2, !PT ;  /* 0x0000004012117812 */ /* 0x000fe200078ee20b */
[----:B-1----:R-:W-:Y:S01]  /*2340*/  IMAD R22, R12, -0x2, R24 ;  /* 0xfffffffe0c167824 */ /* 0x002fe200078e0218 */
[----:B------:R-:W-:Y:S01]  /*2350*/  ISETP.GE.AND P0, PT, R19, R24, PT ;  /* 0x000000181300720c */ /* 0x000fe20003f06270 */
[----:B------:R-:W-:Y:S01]  /*2360*/  IMAD.SHL.U32 R12, R9, 0x2, RZ ;  /* 0x00000002090c7824 */ /* 0x000fe200078e00ff */
[----:B------:R-:W-:Y:S01]  /*2370*/  USHF.R.U32.HI UR6, URZ, 0x2, UR7 ;  /* 0x000000023f067899 */ /* 0x000fe20008011607 */
[----:B------:R-:W-:Y:S01]  /*2380*/  IMAD R18, R10, -0x40, R15 ;  /* 0xffffffc00a127824 */ /* 0x000fe200078e020f */
[----:B------:R-:W-:Y:S01]  /*2390*/  ISETP.GE.OR P0, PT, R25, UR12, P0 ;  /* 0x0000000c19007c0c */ /* 0x000fe20008706670 */
[----:B------:R-:W-:Y:S01]  /*23a0*/  IMAD R10, R26, UR10, RZ ;  /* 0x0000000a1a0a7c24 */ /* 0x000fe2000f8e02ff */
[----:B------:R-:W-:Y:S01]  /*23b0*/  LOP3.LUT R12, R19, 0x6, R12, 0xf8, !PT ;  /* 0x00000006130c7812 */ /* 0x000fe200078ef80c */
[----:B------:R-:W-:Y:S01]  /*23c0*/  ULOP3.LUT UR4, UR4, UR8, URZ, 0x3c, !UPT ;  /* 0x0000000804047292 */ /* 0x000fe2000f8e3c3f */
[----:B------:R-:W-:Y:S01]  /*23d0*/  IMAD.WIDE R14, R14, 0x80, RZ ;  /* 0x000000800e0e7825 */ /* 0x000fe200078e02ff */
[----:B------:R-:W-:Y:S01]  /*23e0*/  UIMAD UR5, UR6, -0x6, UR5 ;  /* 0xfffffffa060578a4 */ /* 0x000fe2000f8e0205 */
[----:B------:R-:W-:Y:S01]  /*23f0*/  SHF.R.S32.HI R13, RZ, 0x1f, R12 ;  /* 0x0000001fff0d7819 */ /* 0x000fe2000001140c */
[----:B------:R-:W-:Y:S01]  /*2400*/  @UP1 ULOP3.LUT UR4, UR4, 0x1, UR6, 0x78, !UPT ;  /* 0x0000000104041892 */ /* 0x000fe2000f8e7806 */
[----:B------:R-:W-:Y:S01]  /*2410*/  IMAD R27, R21, UR11, R10 ;  /* 0x0000000b151b7c24 */ /* 0x000fe2000f8e020a */
[----:B------:R-:W-:Y:S01]  /*2420*/  LOP3.LUT R31, R14, R17, R16, 0xfe, !PT ;  /* 0x000000110e1f7212 */ /* 0x000fe200078efe10 */
[----:B------:R-:W-:-:S02]  /*2430*/  IMAD.IADD R28, R22, 0x1, -R19 ;  /* 0x00000001161c7824 */ /* 0x000fc400078e0a13 */
[----:B------:R-:W-:-:S04]  /*2440*/  IMAD.WIDE.U32 R10, R21, UR10, R12 ;  /* 0x0000000a150a7c25 */ /* 0x000fc8000f8e000c */
[----:B------:R-:W-:Y:S01]  /*2450*/  IMAD.IADD R11, R11, 0x1, R27 ;  /* 0x000000010b0b7824 */ /* 0x000fe200078e021b */
[----:B------:R-:W-:Y:S01]  /*2460*/  IADD3 R27, -R25, UR12, R18 ;  /* 0x0000000c191b7c10 */ /* 0x000fe2000fffe112 */
[----:B------:R-:W-:Y:S01]  /*2470*/  IMAD.MOV.U32 R22, RZ, RZ, -0x1 ;  /* 0xffffffffff167424 */ /* 0x000fe200078e00ff */
[----:B------:R-:W-:Y:S06]  /*2480*/  @P0 BRA `(.L_x_37) ;  /* 0x0000000400b40947 */ /* 0x000fec0003800000 */
[----:B------:R-:W0:Y:S01]  /*2490*/  LDC.64 R24, c[0x0][0x5c8] ;  /* 0x00017200ff187b82 */ /* 0x000e220000000a00 */
[----:B------:R-:W-:Y:S01]  /*24a0*/  ULDC.64 UR6, c[0x0][0x5c0] ;  /* 0x0001700000067ab9 */ /* 0x000fe20000000a00 */
[----:B------:R-:W-:Y:S01]  /*24b0*/  BSSY B0, `(.L_x_37) ;  /* 0x000006a000007945 */ /* 0x000fe20003800000 */
[-C--:B0-----:R-:W-:Y:S02]  /*24c0*/  IMAD R16, R15, R24.reuse, RZ ;  /* 0x000000180f107224 */ /* 0x081fe400078e02ff */
[----:B------:R-:W-:-:S04]  /*24d0*/  IMAD.WIDE.U32 R10, R31, R24, R10 ;  /* 0x000000181f0a7225 */ /* 0x000fc800078e000a */
[----:B------:R-:W-:Y:S01]  /*24e0*/  IMAD R17, R31, R25, R16 ;  /* 0x000000191f117224 */ /* 0x000fe200078e0210 */
[----:B------:R-:W-:Y:S02]  /*24f0*/  LEA R18, P0, R24, R10, 0x3 ;  /* 0x0000000a18127211 */ /* 0x000fe400078018ff */
[----:B------:R-:W-:Y:S01]  /*2500*/  IADD3 R16, P2, R10, UR6, RZ ;  /* 0x000000060a107c10 */ /* 0x000fe2000ff5e0ff */
[----:B------:R-:W-:Y:S01]  /*2510*/  IMAD.IADD R17, R11, 0x1, R17 ;  /* 0x000000010b117824 */ /* 0x000fe200078e0211 */
[----:B------:R-:W-:-:S04]  /*2520*/  IADD3 R18, P3, R18, UR6, RZ ;  /* 0x0000000612127c10 */ /* 0x000fc8000ff7e0ff */
[----:B------:R-:W-:Y:S02]  /*2530*/  LEA.HI.X R10, R24, R17, R25, 0x3, P0 ;  /* 0x00000011180a7211 */ /* 0x000fe400000f1c19 */
[----:B---3-5:R-:W-:Y:S02]  /*2540*/  FSETP.NEU.AND P0, PT, R2, RZ, PT ;  /* 0x000000ff0200720b */ /* 0x028fe40003f0d000 */
[----:B------:R-:W-:Y:S02]  /*2550*/  IADD3.X R17, R17, UR7, RZ, P2, !PT ;  /* 0x0000000711117c10 */ /* 0x000fe400097fe4ff */
[----:B------:R-:W-:-:S09]  /*2560*/  IADD3.X R19, R10, UR7, RZ, P3, !PT ;  /* 0x000000070a137c10 */ /* 0x000fd20009ffe4ff */
[----:B------:R-:W-:Y:S05]  /*2570*/  @!P0 BRA `(.L_x_38) ;  /* 0x00000004002c8947 */ /* 0x000fea0003800000 */
[----:B------:R-:W-:Y:S01]  /*2580*/  ULDC.64 UR6, c[0x0][0x5b8] ;  /* 0x00016e0000067ab9 */ /* 0x000fe20000000a00 */
[----:B------:R-:W-:Y:S01]  /*2590*/  ISETP.GE.AND P0, PT, R27, 0x1, PT ;  /* 0x000000011b00780c */ /* 0x000fe20003f06270 */
[----:B------:R-:W-:Y:S01]  /*25a0*/  IMAD R10, R26, UR6, RZ ;  /* 0x000000061a0a7c24 */ /* 0x000fe2000f8e02ff */
[----:B------:R-:W-:Y:S01]  /*25b0*/  ULDC.64 UR10, c[0x0][0x5a8] ;  /* 0x00016a00000a7ab9 */ /* 0x000fe20000000a00 */
[C---:B------:R-:W-:Y:S01]  /*25c0*/  IMAD.WIDE.U32 R12, R21.reuse, UR6, R12 ;  /* 0x00000006150c7c25 */ /* 0x040fe2000f8e000c */
[----:B------:R-:W-:Y:S01]  /*25d0*/  ISETP.LT.OR P3, PT, R28, 0x1, !P0 ;  /* 0x000000011c00780c */ /* 0x000fe20004761670 */
[----:B------:R-:W-:Y:S02]  /*25e0*/  BSSY B1, `(.L_x_39) ;  /* 0x000000c000017945 */ /* 0x000fe40003800000 */
[----:B------:R-:W-:Y:S01]  /*25f0*/  IMAD R21, R21, UR7, R10 ;  /* 0x0000000715157c24 */ /* 0x000fe2000f8e020a */
[----:B------:R-:W-:-:S03]  /*2600*/  ULDC.64 UR6, c[0x0][0x5b0] ;  /* 0x00016c0000067ab9 */ /* 0x000fc60000000a00 */
[----:B------:R-:W-:Y:S02]  /*2610*/  IMAD.IADD R13, R13, 0x1, R21 ;  /* 0x000000010d0d7824 */ /* 0x000fe400078e0215 */
[----:B------:R-:W-:Y:S02]  /*2620*/  IMAD R21, R15, UR6, RZ ;  /* 0x000000060f157c24 */ /* 0x000fe4000f8e02ff */
[----:B------:R-:W-:-:S04]  /*2630*/  IMAD.WIDE.U32 R10, R31, UR6, R12 ;  /* 0x000000061f0a7c25 */ /* 0x000fc8000f8e000c */
[----:B------:R-:W-:Y:S01]  /*2640*/  IMAD R21, R31, UR7, R21 ;  /* 0x000000071f157c24 */ /* 0x000fe2000f8e0215 */
[----:B------:R-:W-:-:S04]  /*2650*/  IADD3 R10, P2, R10, UR10, RZ ;  /* 0x0000000a0a0a7c10 */ /* 0x000fc8000ff5e0ff */
[--C-:B------:R-:W-:Y:S02]  /*2660*/  IADD3.X R11, R11, UR11, R21.reuse, P2, !PT ;  /* 0x0000000b0b0b7c10 */ /* 0x100fe400097fe415 */
[----:B------:R-:W-:Y:S01]  /*2670*/  PRMT R21, RZ, 0x7610, R21 ;  /* 0x00007610ff157816 */ /* 0x000fe20000000015 */
[----:B------:R-:W-:Y:S06]  /*2680*/  @P3 BRA `(.L_x_40) ;  /* 0x0000000000043947 */ /* 0x000fec0003800000 */
[----:B------:R0:W5:Y:S02]  /*2690*/  LDG.E.U8 R21, desc[UR20][R10.64] ;  /* 0x000000140a157981 */ /* 0x000164000c1e1100 */
.L_x_40:
[----:B------:R-:W-:Y:S05]  /*26a0*/  BSYNC B1 ;  /* 0x0000000000017941 */ /* 0x000fea0003800000 */
.L_x_39:
[----:B-----5:R-:W-:Y:S01]  /*26b0*/  LOP3.LUT R21, R21, 0xff, RZ, 0xc0, !PT ;  /* 0x000000ff15157812 */ /* 0x020fe200078ec0ff */
[----:B------:R-:W-:Y:S01]  /*26c0*/  BSSY B1, `(.L_x_41) ;  /* 0x000000b000017945 */ /* 0x000fe20003800000 */
[----:B------:R-:W-:Y:S02]  /*26d0*/  ISETP.LT.OR P0, PT, R28, 0x2, !P0 ;  /* 0x000000021c00780c */ /* 0x000fe40004701670 */
[----:B------:R-:W-:-:S05]  /*26e0*/  F2FP.F16.E4M3.UNPACK_B R21, R21 ;  /* 0x00000015ff15723e */ /* 0x000fca00020006ff */
[----:B------:R-:W-:-:S05]  /*26f0*/  HADD2.F32 R21, -RZ, R21.H0_H0 ;  /* 0x20000015ff157230 */ /* 0x000fca0000004100 */
[----:B------:R-:W-:Y:S01]  /*2700*/  FMUL R24, R21, R2 ;  /* 0x0000000215187220 */ /* 0x000fe20000400000 */
[----:B------:R-:W-:-:S03]  /*2710*/  PRMT R21, RZ, 0x7610, R21 ;  /* 0x00007610ff157816 */ /* 0x000fc60000000015 */
[----:B--2---:R-:W-:-:S05]  /*2720*/  FFMA R24, R29, R0, R24 ;  /* 0x000000001d187223 */ /* 0x004fca0000000018 */
[----:B------:R-:W-:-:S05]  /*2730*/  F2FP.SATFINITE.E4M3.F32.PACK_AB_MERGE_C R25, RZ, R24, RZ ;  /* 0x00000018ff19723e */ /* 0x000fca00048070ff */
[----:B------:R1:W-:Y:S01]  /*2740*/  @!P3 STG.E.U8 desc[UR20][R16.64], R25 ;  /* 0x000000191000b986 */ /* 0x0003e2000c101114 */
[----:B------:R-:W-:Y:S05]  /*2750*/  @P0 BRA `(.L_x_42) ;  /* 0x0000000000040947 */ /* 0x000fea0003800000 */
[----:B------:R2:W5:Y:S02]  /*2760*/  LDG.E.U8 R21, desc[UR20][R10.64+0x1] ;  /* 0x000001140a157981 */ /* 0x000564000c1e1100 */
.L_x_42:
[----:B------:R-:W-:Y:S05]  /*2770*/  BSYNC B1 ;  /* 0x0000000000017941 */ /* 0x000fea0003800000 */
.L_x_41:
[----:B-----5:R-:W-:Y:S01]  /*2780*/  LOP3.LUT R21, R21, 0xff, RZ, 0xc0, !PT ;  /* 0x000000ff15157812 */ /* 0x020fe200078ec0ff */
[----:B------:R-:W-:Y:S01]  /*2790*/  BSSY B1, `(.L_x_43) ;  /* 0x0000013000017945 */ /* 0x000fe20003800000 */
[----:B0-2---:R-:W-:Y:S02]  /*27a0*/  IADD3 R11, P2, R31, 0x8, RZ ;  /* 0x000000081f0b7810 */ /* 0x005fe40007f5e0ff */
[----:B------:R-:W-:-:S03]  /*27b0*/  F2FP.F16.E4M3.UNPACK_B R21, R21 ;  /* 0x00000015ff15723e */ /* 0x000fc600020006ff */
[----:B------:R-:W-:Y:S01]  /*27c0*/  IMAD.X R14, RZ, RZ, R15, P2 ;  /* 0x000000ffff0e7224 */ /* 0x000fe200010e060f */
[----:B------:R-:W-:Y:S01]  /*27d0*/  ISETP.GE.AND P2, PT, R27, 0x9, PT ;  /* 0x000000091b00780c */ /* 0x000fe20003f46270 */
[----:B------:R-:W-:Y:S02]  /*27e0*/  HADD2.F32 R21, -RZ, R21.H0_H0 ;  /* 0x20000015ff157230 */ /* 0x000fe40000004100 */
[----:B------:R-:W-:Y:S01]  /*27f0*/  IMAD R14, R14, UR6, RZ ;  /* 0x000000060e0e7c24 */ /* 0x000fe2000f8e02ff */
[----:B------:R-:W-:Y:S01]  /*2800*/  ISETP.LT.OR P4, PT, R28, 0x1, !P2 ;  /* 0x000000011c00780c */ /* 0x000fe20005781670 */
[----:B------:R-:W-:-:S04]  /*2810*/  IMAD.WIDE.U32 R12, R11, UR6, R12 ;  /* 0x000000060b0c7c25 */ /* 0x000fc8000f8e000c */
[----:B------:R-:W-:Y:S01]  /*2820*/  FMUL R21, R21, R2 ;  /* 0x0000000215157220 */ /* 0x000fe20000400000 */
[----:B------:R-:W-:-:S03]  /*2830*/  IMAD R11, R11, UR7, R14 ;  /* 0x000000070b0b7c24 */ /* 0x000fc6000f8e020e */
[----:B------:R-:W-:Y:S01]  /*2840*/  FFMA R21, R20, R0, R21 ;  /* 0x0000000014157223 */ /* 0x000fe20000000015 */
[----:B------:R-:W-:Y:S02]  /*2850*/  IADD3 R10, P3, R12, UR10, RZ ;  /* 0x0000000a0c0a7c10 */ /* 0x000fe4000ff7e0ff */
[----:B------:R-:W-:Y:S02]  /*2860*/  PRMT R12, RZ, 0x7610, R12 ;  /* 0x00007610ff0c7816 */ /* 0x000fe4000000000c */
[----:B------:R-:W-:Y:S02]  /*2870*/  F2FP.SATFINITE.E4M3.F32.PACK_AB_MERGE_C R21, RZ, R21, RZ ;  /* 0x00000015ff15723e */ /* 0x000fe400048070ff */
[----:B------:R-:W-:-:S03]  /*2880*/  IADD3.X R11, R13, UR11, R11, P3, !PT ;  /* 0x0000000b0d0b7c10 */ /* 0x000fc60009ffe40b */
[----:B------:R0:W-:Y:S01]  /*2890*/  @!P0 STG.E.U8 desc[UR20][R16.64+0x1], R21 ;  /* 0x0000011510008986 */ /* 0x0001e2000c101114 */
[----:B------:R-:W-:Y:S05]  /*28a0*/  @P4 BRA `(.L_x_44) ;  /* 0x0000000000044947 */ /* 0x000fea0003800000 */
[----:B------:R2:W5:Y:S02]  /*28b0*/  LDG.E.U8 R12, desc[UR20][R10.64] ;  /* 0x000000140a0c7981 */ /* 0x000564000c1e1100 */
.L_x_44:
[----:B------:R-:W-:Y:S05]  /*28c0*/  BSYNC B1 ;  /* 0x0000000000017941 */ /* 0x000fea0003800000 */
.L_x_43:
[----:B-----5:R-:W-:Y:S01]  /*28d0*/  LOP3.LUT R12, R12, 0xff, RZ, 0xc0, !PT ;  /* 0x000000ff0c0c7812 */ /* 0x020fe200078ec0ff */
[----:B------:R-:W-:Y:S01]  /*28e0*/  BSSY B1, `(.L_x_45) ;  /* 0x000000b000017945 */ /* 0x000fe20003800000 */
[----:B------:R-:W-:Y:S02]  /*28f0*/  ISETP.LT.OR P2, PT, R28, 0x2, !P2 ;  /* 0x000000021c00780c */ /* 0x000fe40005741670 */
[----:B------:R-:W-:-:S05]  /*2900*/  F2FP.F16.E4M3.UNPACK_B R12, R12 ;  /* 0x0000000cff0c723e */ /* 0x000fca00020006ff */
[----:B------:R-:W-:-:S05]  /*2910*/  HADD2.F32 R13, -RZ, R12.H0_H0 ;  /* 0x2000000cff0d7230 */ /* 0x000fca0000004100 */
[----:B------:R-:W-:-:S04]  /*2920*/  FMUL R12, R13, R2 ;  /* 0x000000020d0c7220 */ /* 0x000fc80000400000 */
[----:B------:R-:W-:-:S05]  /*2930*/  FFMA R12, R23, R0, R12 ;  /* 0x00000000170c7223 */ /* 0x000fca000000000c */
[----:B------:R-:W-:Y:S02]  /*2940*/  F2FP.SATFINITE.E4M3.F32.PACK_AB_MERGE_C R13, RZ, R12, RZ ;  /* 0x0000000cff0d723e */ /* 0x000fe400048070ff */
[----:B------:R-:W-:-:S03]  /*2950*/  PRMT R12, RZ, 0x7610, R12 ;  /* 0x00007610ff0c7816 */ /* 0x000fc6000000000c */
[----:B------:R3:W-:Y:S01]  /*2960*/  @!P4 STG.E.U8 desc[UR20][R18.64], R13 ;  /* 0x0000000d1200c986 */ /* 0x0007e2000c101114 */
[----:B------:R-:W-:Y:S05]  /*2970*/  @P2 BRA `(.L_x_46) ;  /* 0x0000000000042947 */ /* 0x000fea0003800000 */
[----:B------:R4:W5:Y:S02]  /*2980*/  LDG.E.U8 R12, desc[UR20][R10.64+0x1] ;  /* 0x000001140a0c7981 */ /* 0x000964000c1e1100 */
.L_x_46:
[----:B------:R-:W-:Y:S05]  /*2990*/  BSYNC B1 ;  /* 0x0000000000017941 */ /* 0x000fea0003800000 */
.L_x_45:
[----:B------:R-:W-:Y:S05]  /*29a0*/  @P2 BRA `(.L_x_47) ;  /* 0x0000000000682947 */ /* 0x000fea0003800000 */
[----:B-----5:R-:W-:-:S04]  /*29b0*/  LOP3.LUT R12, R12, 0xff, RZ, 0xc0, !PT ;  /* 0x000000ff0c0c7812 */ /* 0x020fc800078ec0ff */
[----:B------:R-:W-:-:S05]  /*29c0*/  F2FP.F16.E4M3.UNPACK_B R12, R12 ;  /* 0x0000000cff0c723e */ /* 0x000fca00020006ff */
[----:B--2-4-:R-:W-:-:S05]  /*29d0*/  HADD2.F32 R11, -RZ, R12.H0_H0 ;  /* 0x2000000cff0b7230 */ /* 0x014fca0000004100 */
[----:B------:R-:W-:-:S04]  /*29e0*/  FMUL R10, R11, R2 ;  /* 0x000000020b0a7220 */ /* 0x000fc80000400000 */
[----:B------:R-:W-:-:S05]  /*29f0*/  FFMA R10, R3, R0, R10 ;  /* 0x00000000030a7223 */ /* 0x000fca000000000a */
[----:B------:R-:W-:-:S05]  /*2a00*/  F2FP.SATFINITE.E4M3.F32.PACK_AB_MERGE_C R3, RZ, R10, RZ ;  /* 0x0000000aff03723e */ /* 0x000fca00048070ff */
[----:B------:R2:W-:Y:S01]  /*2a10*/  STG.E.U8 desc[UR20][R18.64+0x1], R3 ;  /* 0x0000010312007986 */ /* 0x0005e2000c101114 */
[----:B------:R-:W-:Y:S05]  /*2a20*/  BRA `(.L_x_47) ;  /* 0x0000000000487947 */ /* 0x000fea0003800000 */
.L_x_38:
[----:B------:R-:W-:Y:S01]  /*2a30*/  ISETP.GE.AND P0, PT, R27, 0x1, PT ;  /* 0x000000011b00780c */ /* 0x000fe20003f06270 */
[-C--:B--2---:R-:W-:Y:S01]  /*2a40*/  FMUL R29, R29, R0.reuse ;  /* 0x000000001d1d7220 */ /* 0x084fe20000400000 */
[----:B------:R-:W-:Y:S01]  /*2a50*/  ISETP.GE.AND P2, PT, R27, 0x9, PT ;  /* 0x000000091b00780c */ /* 0x000fe20003f46270 */
[-C--:B------:R-:W-:Y:S01]  /*2a60*/  FMUL R20, R20, R0.reuse ;  /* 0x0000000014147220 */ /* 0x080fe20000400000 */
[C---:B------:R-:W-:Y:S01]  /*2a70*/  ISETP.LT.OR P3, PT, R28.reuse, 0x1, !P0 ;  /* 0x000000011c00780c */ /* 0x040fe20004761670 */
[-C--:B------:R-:W-:Y:S01]  /*2a80*/  FMUL R23, R23, R0.reuse ;  /* 0x0000000017177220 */ /* 0x080fe20000400000 */
[C---:B------:R-:W-:Y:S01]  /*2a90*/  ISETP.LT.OR P0, PT, R28.reuse, 0x2, !P0 ;  /* 0x000000021c00780c */ /* 0x040fe20004701670 */
[----:B------:R-:W-:Y:S01]  /*2aa0*/  FMUL R3, R3, R0 ;  /* 0x0000000003037220 */ /* 0x000fe20000400000 */
[C---:B------:R-:W-:Y:S02]  /*2ab0*/  ISETP.LT.OR P4, PT, R28.reuse, 0x1, !P2 ;  /* 0x000000011c00780c */ /* 0x040fe40005781670 */
[----:B------:R-:W-:-:S02]  /*2ac0*/  ISETP.LT.OR P2, PT, R28, 0x2, !P2 ;  /* 0x000000021c00780c */ /* 0x000fc40005741670 */
[----:B------:R-:W-:Y:S02]  /*2ad0*/  F2FP.SATFINITE.E4M3.F32.PACK_AB_MERGE_C R29, RZ, R29, RZ ;  /* 0x0000001dff1d723e */ /* 0x000fe400048070ff */
[----:B------:R-:W-:Y:S02]  /*2ae0*/  F2FP.SATFINITE.E4M3.F32.PACK_AB_MERGE_C R11, RZ, R20, RZ ;  /* 0x00000014ff0b723e */ /* 0x000fe400048070ff */
[----:B------:R-:W-:Y:S01]  /*2af0*/  F2FP.SATFINITE.E4M3.F32.PACK_AB_MERGE_C R23, RZ, R23, RZ ;  /* 0x00000017ff17723e */ /* 0x000fe200048070ff */
[----:B------:R0:W-:Y:S01]  /*2b00*/  @!P3 STG.E.U8 desc[UR20][R16.64], R29 ;  /* 0x0000001d1000b986 */ /* 0x0001e2000c101114 */
[----:B------:R-:W-:-:S03]  /*2b10*/  F2FP.SATFINITE.E4M3.F32.PACK_AB_MERGE_C R3, RZ, R3, RZ ;  /* 0x00000003ff03723e */ /* 0x000fc600048070ff */
[----:B------:R0:W-:Y:S04]  /*2b20*/  @!P0 STG.E.U8 desc[UR20][R16.64+0x1], R11 ;  /* 0x0000010b10008986 */ /* 0x0001e8000c101114 */
[----:B------:R0:W-:Y:S04]  /*2b30*/  @!P4 STG.E.U8 desc[UR20][R18.64], R23 ;  /* 0x000000171200c986 */ /* 0x0001e8000c101114 */
[----:B------:R0:W-:Y:S02]  /*2b40*/  @!P2 STG.E.U8 desc[UR20][R18.64+0x1], R3 ;  /* 0x000001031200a986 */ /* 0x0001e4000c101114 */
.L_x_47:
[----:B------:R-:W-:Y:S05]  /*2b50*/  BSYNC B0 ;  /* 0x0000000000007941 */ /* 0x000fea0003800000 */
.L_x_37:
[----:B------:R-:W-:Y:S01]  /*2b60*/  ULDC UR6, c[0x0][0xc] ;  /* 0x0000030000067ab9 */ /* 0x000fe20000000800 */
[----:B------:R-:W-:Y:S01]  /*2b70*/  ULDC UR7, c[0x0][0x10] ;  /* 0x0000040000077ab9 */ /* 0x000fe20000000800 */
[----:B0-2---:R-:W0:Y:S01]  /*2b80*/  LDC R3, c[0x0][0x14] ;  /* 0x00000500ff037b82 */ /* 0x005e220000000800 */
[----:B------:R-:W-:Y:S01]  /*2b90*/  UIMAD.WIDE.U32 UR6, UR6, UR7, URZ ;  /* 0x00000007060672a5 */ /* 0x000fe2000f8e003f */
[----:B---3--:R-:W-:Y:S02]  /*2ba0*/  IMAD.MOV.U32 R13, RZ, RZ, -0x1 ;  /* 0xffffffffff0d7424 */ /* 0x008fe400078e00ff */
[----:B------:R-:W-:-:S03]  /*2bb0*/  IMAD.MOV.U32 R21, RZ, RZ, -0x1 ;  /* 0xffffffffff157424 */ /* 0x000fc600078e00ff */
[----:B0-----:R-:W-:-:S04]  /*2bc0*/  IMAD.WIDE.U32 R6, R3, UR6, R6 ;  /* 0x0000000603067c25 */ /* 0x001fc8000f8e0006 */
[----:B------:R-:W-:Y:S01]  /*2bd0*/  IMAD R3, R3, UR7, RZ ;  /* 0x0000000703037c24 */ /* 0x000fe2000f8e02ff */
[----:B------:R-:W-:Y:S02]  /*2be0*/  ULDC.64 UR6, c[0x0][0x650] ;  /* 0x0001940000067ab9 */ /* 0x000fe40000000a00 */
[----:B------:R-:W-:Y:S01]  /*2bf0*/  ISETP.GE.U32.AND P0, PT, R6, UR6, PT ;  /* 0x0000000606007c0c */ /* 0x000fe2000bf06070 */
[--C-:B------:R-:W-:Y:S01]  /*2c00*/  IMAD.IADD R7, R7, 0x1, R3.reuse ;  /* 0x0000000107077824 */ /* 0x100fe200078e0203 */
[----:B------:R-:W-:-:S04]  /*2c10*/  PRMT R3, RZ, 0x7610, R3 ;  /* 0x00007610ff037816 */ /* 0x000fc80000000003 */
[----:B------:R-:W-:-:S13]  /*2c20*/  ISETP.GE.U32.AND.EX P0, PT, R7, UR7, PT, P0 ;  /* 0x0000000707007c0c */ /* 0x000fda000bf06100 */
[----:B------:R-:W-:Y:S05]  /*2c30*/  @P0 BRA `(.L_x_48) ;  /* 0x0000000400600947 */ /* 0x000fea0003800000 */
[----:B------:R-:W0:Y:S01]  /*2c40*/  S2R R20, SR_CTAID.X ;  /* 0x0000000000147919 */ /* 0x000e220000002500 */
[----:B-1----:R-:W1:Y:S01]  /*2c50*/  LDC.64 R16, c[0x0][0x628] ;  /* 0x00018a00ff107b82 */ /* 0x002e620000000a00 */
[----:B------:R-:W-:Y:S01]  /*2c60*/  ULDC UR6, c[0x0][0x150] ;  /* 0x0000540000067ab9 */ /* 0x000fe20000000800 */
[----:B------:R-:W-:Y:S01]  /*2c70*/  IMAD.MOV.U32 R14, RZ, RZ, R6 ;  /* 0x000000ffff0e7224 */ /* 0x000fe200078e0006 */
[----:B------:R-:W2:Y:S01]  /*2c80*/  S2R R26, SR_CTAID.Y ;  /* 0x00000000001a7919 */ /* 0x000ea20000002600 */
[----:B------:R-:W-:-:S04]  /*2c90*/  IMAD.MOV.U32 R15, RZ, RZ, R7 ;  /* 0x000000ffff0f7224 */ /* 0x000fc800078e0007 */
[----:B------:R-:W3:Y:S08]  /*2ca0*/  LDC R25, c[0x0][0x144] ;  /* 0x00005100ff197b82 */ /* 0x000ef00000000800 */
[----:B------:R-:W2:Y:S08]  /*2cb0*/  LDC R18, c[0x0][0x630] ;  /* 0x00018c00ff127b82 */ /* 0x000eb00000000800 */
[----:B------:R-:W2:Y:S01]  /*2cc0*/  LDC.64 R22, c[0x0][0x620] ;  /* 0x00018800ff167b82 */ /* 0x000ea20000000a00 */
[----:B-1----:R-:W-:-:S04]  /*2cd0*/  ISETP.NE.U32.AND P0, PT, R16, RZ, PT ;  /* 0x000000ff1000720c */ /* 0x002fc80003f05070 */
[----:B------:R-:W-:Y:S02]  /*2ce0*/  ISETP.NE.AND.EX P0, PT, R17, RZ, PT, P0 ;  /* 0x000000ff1100720c */ /* 0x000fe40003f05300 */
[----:B0-----:R-:W-:-:S05]  /*2cf0*/  I2FP.F32.U32 R3, R20 ;  /* 0x0000001400037245 */ /* 0x001fca0000201000 */
[----:B------:R-:W-:-:S04]  /*2d00*/  FMUL R3, R3, UR6 ;  /* 0x0000000603037c20 */ /* 0x000fc80008400000 */
[----:B------:R0:W1:Y:S02]  /*2d10*/  F2I.U32.TRUNC.NTZ R24, R3 ;  /* 0x0000000300187305 */ /* 0x000064000020f000 */
[----:B---3--:R-:W-:Y:S05]  /*2d20*/  @!P0 BRA `(.L_x_49) ;  /* 0x0000000000288947 */ /* 0x008fea0003800000 */
[----:B0-----:R-:W0:Y:S02]  /*2d30*/  LDC R3, c[0x0][0x634] ;  /* 0x00018d00ff037b82 */ /* 0x001e240000000800 */
[----:B0-----:R-:W-:-:S05]  /*2d40*/  IADD3 R3, P0, R6, R3, RZ ;  /* 0x0000000306037210 */ /* 0x001fca0007f1e0ff */
[----:B------:R-:W-:-:S04]  /*2d50*/  IMAD.X R19, RZ, RZ, R7, P0 ;  /* 0x000000ffff137224 */ /* 0x000fc800000e0607 */
[----:B----4-:R-:W-:-:S04]  /*2d60*/  IMAD.WIDE.U32 R10, R19, R16, RZ ;  /* 0x00000010130a7225 */ /* 0x010fc800078e00ff */
[----:B-----5:R-:W-:-:S04]  /*2d70*/  IMAD.WIDE.U32 R12, P0, R3, R17, R10 ;  /* 0x00000011030c7225 */ /* 0x020fc8000780000a */
[----:B------:R-:W-:-:S04]  /*2d80*/  IMAD.WIDE.U32 R10, R3, R16, RZ ;  /* 0x00000010030a7225 */ /* 0x000fc800078e00ff */
[----:B------:R-:W-:Y:S01]  /*2d90*/  IMAD.X R15, RZ, RZ, RZ, P0 ;  /* 0x000000ffff0f7224 */ /* 0x000fe200000e06ff */
[----:B------:R-:W-:Y:S01]  /*2da0*/  IADD3 RZ, P0, R11, R12, RZ ;  /* 0x0000000c0bff7210 */ /* 0x000fe20007f1e0ff */
[----:B------:R-:W-:-:S04]  /*2db0*/  IMAD.MOV.U32 R14, RZ, RZ, R13 ;  /* 0x000000ffff0e7224 */ /* 0x000fc800078e000d */
[----:B------:R-:W-:-:S08]  /*2dc0*/  IMAD.WIDE.U32.X R14, R19, R17, R14, P0 ;  /* 0x00000011130e7225 */ /* 0x000fd000000e040e */
.L_x_49:
[-CC-:B--2---:R-:W-:Y:S01]  /*2dd0*/  SHF.R.U64 R21, R14, R18.reuse, R15.reuse ;  /* 0x000000120e157219 */ /* 0x184fe2000000120f */
[----:B------:R-:W2:Y:S01]  /*2de0*/  LDC.64 R32, c[0x0][0x640] ;  /* 0x00019000ff207b82 */ /* 0x000ea20000000a00 */
[----:B0-----:R-:W-:Y:S01]  /*2df0*/  SHF.R.U32.HI R3, RZ, R18, R15 ;  /* 0x00000012ff037219 */ /* 0x001fe2000001160f */
[----:B-1----:R-:W-:Y:S01]  /*2e00*/  IMAD.MOV R24, RZ, RZ, -R24 ;  /* 0x000000ffff187224 */ /* 0x002fe200078e0a18 */
[----:B------:R-:W-:Y:S01]  /*2e10*/  IADD3 R13, P0, RZ, -R21, RZ ;  /* 0x80000015ff0d7210 */ /* 0x000fe20007f1e0ff */
[----:B------:R-:W-:Y:S02]  /*2e20*/  ULDC UR6, c[0x0][0x154] ;  /* 0x0000550000067ab9 */ /* 0x000fe40000000800 */
[----:B------:R-:W-:Y:S02]  /*2e30*/  IMAD R25, R25, R24, R20 ;  /* 0x0000001819197224 */ /* 0x000fe400078e0214 */
[----:B------:R-:W0:Y:S01]  /*2e40*/  LDC R14, c[0x0][0x618] ;  /* 0x00018600ff0e7b82 */ /* 0x000e220000000800 */
[----:B------:R-:W-:-:S02]  /*2e50*/  IMAD.X R3, RZ, RZ, ~R3, P0 ;  /* 0x000000ffff037224 */ /* 0x000fc400000e0e03 */
[----:B----4-:R-:W-:-:S04]  /*2e60*/  IMAD.WIDE.U32 R10, R13, R22, R6 ;  /* 0x000000160d0a7225 */ /* 0x010fc800078e0006 */
[----:B-----5:R-:W-:Y:S01]  /*2e70*/  IMAD R12, R3, R22, RZ ;  /* 0x00000016030c7224 */ /* 0x020fe200078e02ff */
[----:B------:R-:W1:Y:S03]  /*2e80*/  LDC R28, c[0x0][0x608] ;  /* 0x00018200ff1c7b82 */ /* 0x000e660000000800 */
[----:B------:R-:W-:Y:S02]  /*2e90*/  IMAD R3, R13, R23, R12 ;  /* 0x000000170d037224 */ /* 0x000fe400078e020c */
[----:B------:R-:W-:Y:S02]  /*2ea0*/  IMAD.MOV.U32 R13, RZ, RZ, 0x1 ;  /* 0x00000001ff0d7424 */ /* 0x000fe400078e00ff */
[----:B------:R-:W-:Y:S01]  /*2eb0*/  IMAD.IADD R3, R11, 0x1, R3 ;  /* 0x000000010b037824 */ /* 0x000fe200078e0203 */
[----:B------:R-:W3:Y:S01]  /*2ec0*/  LDC R30, c[0x0][0x658] ;  /* 0x00019600ff1e7b82 */ /* 0x000ee20000000800 */
[----:B------:R-:W-:-:S02]  /*2ed0*/  I2FP.F32.U32 R11, R26 ;  /* 0x0000001a000b7245 */ /* 0x000fc40000201000 */
[----:B--2---:R-:W-:-:S03]  /*2ee0*/  ISETP.NE.U32.AND P0, PT, R32, RZ, PT ;  /* 0x000000ff2000720c */ /* 0x004fc60003f05070 */
[----:B------:R-:W-:Y:S01]  /*2ef0*/  FMUL R12, R11, UR6 ;  /* 0x000000060b0c7c20 */ /* 0x000fe20008400000 */
[----:B------:R-:W-:Y:S01]  /*2f00*/  ISETP.NE.AND.EX P0, PT, R33, RZ, PT, P0 ;  /* 0x000000ff2100720c */ /* 0x000fe20003f05300 */
[----:B------:R-:W2:Y:S01]  /*2f10*/  LDC R23, c[0x0][0x148] ;  /* 0x00005200ff177b82 */ /* 0x000ea20000000800 */
[-CC-:B0-----:R-:W-:Y:S01]  /*2f20*/  SHF.R.U64 R18, R10, R14.reuse, R3.reuse ;  /* 0x0000000e0a127219 */ /* 0x181fe20000001203 */
[----:B------:R0:W4:Y:S01]  /*2f30*/  F2I.U32.TRUNC.NTZ R20, R12 ;  /* 0x0000000c00147305 */ /* 0x000122000020f000 */
[----:B------:R-:W-:Y:S01]  /*2f40*/  SHF.R.U32.HI R3, RZ, R14, R3 ;  /* 0x0000000eff037219 */ /* 0x000fe20000011603 */
[----:B------:R-:W-:-:S04]  /*2f50*/  IMAD.MOV.U32 R11, RZ, RZ, -0x1 ;  /* 0xffffffffff0b7424 */ /* 0x000fc800078e00ff */
[----:B------:R-:W0:Y:S01]  /*2f60*/  LDC R24, c[0x0][0x600] ;  /* 0x00018000ff187b82 */ /* 0x000e220000000800 */
[-CC-:B-1----:R-:W-:Y:S02]  /*2f70*/  SHF.R.U64 R16, R18, R28.reuse, R3.reuse ;  /* 0x0000001c12107219 */ /* 0x182fe40000001203 */
[----:B------:R-:W-:-:S05]  /*2f80*/  SHF.R.U32.HI R3, RZ, R28, R3 ;  /* 0x0000001cff037219 */ /* 0x000fca0000011603 */
[----:B------:R-:W1:Y:S01]  /*2f90*/  LDC R22, c[0x0][0x648] ;  /* 0x00019200ff167b82 */ /* 0x000e620000000800 */
[-C--:B---3--:R-:W-:Y:S02]  /*2fa0*/  SHF.L.U32 R10, R11, R30.reuse, RZ ;  /* 0x0000001e0b0a7219 */ /* 0x088fe400000006ff */
[-CC-:B------:R-:W-:Y:S02]  /*2fb0*/  SHF.R.U64 R19, R16, R30.reuse, R3.reuse ;  /* 0x0000001e10137219 */ /* 0x180fe40000001203 */
[----:B------:R-:W-:Y:S02]  /*2fc0*/  SHF.R.U32.HI R11, RZ, R30, R3 ;  /* 0x0000001eff0b7219 */ /* 0x000fe40000011603 */
[----:B------:R-:W-:Y:S01]  /*2fd0*/  LOP3.LUT R27, RZ, R10, RZ, 0x33, !PT ;  /* 0x0000000aff1b7212 */ /* 0x000fe200078e33ff */
[----:B------:R-:W3:Y:S01]  /*2fe0*/  LDC R29, c[0x0][0x638] ;  /* 0x00018e00ff1d7b82 */ /* 0x000ee20000000800 */
[----:B------:R-:W-:Y:S01]  /*2ff0*/  SHF.L.U32 R30, R13, R30, RZ ;  /* 0x0000001e0d1e7219 */ /* 0x000fe200000006ff */
[----:B------:R-:W-:-:S06]  /*3000*/  IMAD.MOV.U32 R10, RZ, RZ, R19 ;  /* 0x000000ffff0a7224 */ /* 0x000fcc00078e0013 */
[----:B------:R-:W0:Y:S01]  /*3010*/  LDC R31, c[0x0][0x610] ;  /* 0x00018400ff1f7b82 */ /* 0x000e220000000800 */
[----:B----4-:R-:W-:Y:S05]  /*3020*/  @!P0 BRA `(.L_x_50) ;  /* 0x0000000000288947 */ /* 0x010fea0003800000 */
[----:B------:R-:W4:Y:S02]  /*3030*/  LDC R10, c[0x0][0x64c] ;  /* 0x00019300ff0a7b82 */ /* 0x000f240000000800 */
[----:B----4-:R-:W-:-:S05]  /*3040*/  IADD3 R3, P0, R19, R10, RZ ;  /* 0x0000000a13037210 */ /* 0x010fca0007f1e0ff */
[----:B------:R-:W-:-:S04]  /*3050*/  IMAD.X R17, RZ, RZ, R11, P0 ;  /* 0x000000ffff117224 */ /* 0x000fc800000e060b */
[----:B------:R-:W-:-:S04]  /*3060*/  IMAD.WIDE.U32 R10, R17, R32, RZ ;  /* 0x00000020110a7225 */ /* 0x000fc800078e00ff */
[----:B0-----:R-:W-:-:S04]  /*3070*/  IMAD.WIDE.U32 R12, P0, R3, R33, R10 ;  /* 0x00000021030c7225 */ /* 0x001fc8000780000a */
[----:B------:R-:W-:-:S04]  /*3080*/  IMAD.WIDE.U32 R10, R3, R32, RZ ;  /* 0x00000020030a7225 */ /* 0x000fc800078e00ff */
[----:B------:R-:W-:Y:S01]  /*3090*/  IMAD.X R15, RZ, RZ, RZ, P0 ;  /* 0x000000ffff0f7224 */ /* 0x000fe200000e06ff */
[----:B------:R-:W-:Y:S01]  /*30a0*/  IADD3 RZ, P0, R11, R12, RZ ;  /* 0x0000000c0bff7210 */ /* 0x000fe20007f1e0ff */
[----:B------:R-:W-:-:S04]  /*30b0*/  IMAD.MOV.U32 R14, RZ, RZ, R13 ;  /* 0x000000ffff0e7224 */ /* 0x000fc800078e000d */
[----:B------:R-:W-:-:S08]  /*30c0*/  IMAD.WIDE.U32.X R10, R17, R33, R14, P0 ;  /* 0x00000021110a7225 */ /* 0x000fd000000e040e */
.L_x_50:
[----:B-1----:R-:W-:Y:S01]  /*30d0*/  SHF.R.U64 R3, R10, R22, R11 ;  /* 0x000000160a037219 */ /* 0x002fe2000000120b */
[----:B0-----:R-:W-:Y:S01]  /*30e0*/  VIADD R11, R24, 0xffffffff ;  /* 0xffffffff180b7836 */ /* 0x001fe20000000000 */
[----:B------:R-:W-:Y:S01]  /*30f0*/  LOP3.LUT R22, R16, R27, RZ, 0xc0, !PT ;  /* 0x0000001b10167212 */ /* 0x000fe200078ec0ff */
[----:B------:R-:W-:Y:S02]  /*3100*/  IMAD.MOV R20, RZ, RZ, -R20 ;  /* 0x000000ffff147224 */ /* 0x000fe400078e0a14 */
[----:B------:R-:W-:Y:S01]  /*3110*/  IMAD.MOV R10, RZ, RZ, -R3 ;  /* 0x000000ffff0a7224 */ /* 0x000fe200078e0a03 */
[----:B------:R-:W-:Y:S01]  /*3120*/  LOP3.LUT R18, R18, R11, RZ, 0xc0, !PT ;  /* 0x0000000b12127212 */ /* 0x000fe200078ec0ff */
[----:B------:R-:W-:Y:S02]  /*3130*/  IMAD R22, R30, R3, R22 ;  /* 0x000000031e167224 */ /* 0x000fe400078e0216 */
[----:B--2---:R-:W-:Y:S02]  /*3140*/  @P1 IMAD R25, R23, R20, R26 ;  /* 0x0000001417191224 */ /* 0x004fe400078e021a */
[----:B---3--:R-:W-:-:S02]  /*3150*/  IMAD R3, R10, R29, R19 ;  /* 0x0000001d0a037224 */ /* 0x008fc400078e0213 */
[----:B------:R-:W-:Y:S02]  /*3160*/  IMAD R22, R22, R31, R25 ;  /* 0x0000001f16167224 */ /* 0x000fe400078e0219 */
[----:B------:R-:W-:Y:S02]  /*3170*/  IMAD R11, R3, R24, R18 ;  /* 0x00000018030b7224 */ /* 0x000fe400078e0212 */
[----:B------:R-:W-:-:S03]  /*3180*/  IMAD.MOV.U32 R10, RZ, RZ, 0x1 ;  /* 0x00000001ff0a7424 */ /* 0x000fc600078e00ff */
[----:B------:R-:W-:Y:S02]  /*3190*/  SEL R13, R11, R22, !P1 ;  /* 0x000000160b0d7207 */ /* 0x000fe40004800000 */
[----:B------:R-:W-:Y:S02]  /*31a0*/  PRMT R3, R10, 0x7610, R3 ;  /* 0x000076100a037816 */ /* 0x000fe40000000003 */
[----:B------:R-:W-:-:S07]  /*31b0*/  SEL R22, R22, R11, !P1 ;  /* 0x0000000b16167207 */ /* 0x000fce0004800000 */
.L_x_48:
[----:B------:R-:W-:Y:S01]  /*31c0*/  LOP3.LUT P0, RZ, R3, 0xff, RZ, 0xc0, !PT ;  /* 0x000000ff03ff7812 */ /* 0x000fe2000780c0ff */
[----:B------:R-:W-:-:S12]  /*31d0*/  IMAD.MOV.U32 R14, RZ, RZ, R22 ;  /* 0x000000ffff0e7224 */ /* 0x000fd800078e0016 */
[----:B------:R-:W-:Y:S05]  /*31e0*/  @P0 BRA `(.L_x_51) ;  /* 0xffffffe000080947 */ /* 0x000fea000383ffff */
[----:B------:R-:W-:Y:S05]  /*31f0*/  EXIT ;  /* 0x000000000000794d */ /* 0x000fea0003800000 */
.L_x_7:
[----:B0-----:R-:W-:Y:S01]  /*3200*/  ULDC.64 UR4, c[0x0][0x650] ;  /* 0x0001940000047ab9 */ /* 0x001fe20000000a00 */
        /* <DEDUP_REMOVED lines=25> */
.L_x_53:
[----:B------:R-:W0:Y:S01]  /*33a0*/  LDC.64 R26, c[0x0][0x640] ;  /* 0x00019000ff1a7b82 */ /* 0x000e220000000a00 */
[-CC-:B------:R-:W-:Y:S01]  /*33b0*/  SHF.R.U64 R19, R14, R18.reuse, R15.reuse ;  /* 0x000000120e137219 */ /* 0x180fe2000000120f */
[----:B------:R-:W-:Y:S01]  /*33c0*/  IMAD.MOV.U32 R28, RZ, RZ, 0x1 ;  /* 0x00000001ff1c7424 */ /* 0x000fe200078e00ff */
        /* <DEDUP_REMOVED lines=8> */
[----:B------:R-:W-:Y:S01]  /*3450*/  IMAD.MOV.U32 R12, RZ, RZ, -0x1 ;  /* 0xffffffffff0c7424 */ /* 0x000fe200078e00ff */
[----:B------:R-:W3:Y:S01]  /*3460*/  LDC R25, c[0x0][0x658] ;  /* 0x00019600ff197b82 */ /* 0x000ee20000000800 */
[----:B------:R-:W-:Y:S01]  /*3470*/  IMAD.IADD R5, R5, 0x1, R13 ;  /* 0x0000000105057824 */ /* 0x000fe200078e020d */
[----:B0-----:R-:W-:-:S04]  /*3480*/  ISETP.NE.U32.AND P0, PT, R26, RZ, PT ;  /* 0x000000ff1a00720c */ /* 0x001fc80003f05070 */
        /* <DEDUP_REMOVED lines=25> */
.L_x_54:
[----:B-1----:R-:W-:Y:S01]  /*3620*/  SHF.R.U64 R4, R4, R23, R5 ;  /* 0x0000001704047219 */ /* 0x002fe20000001205 */
[----:B0-----:R-:W-:Y:S01]  /*3630*/  VIADD R13, R22, 0xffffffff ;  /* 0xffffffff160d7836 */ /* 0x001fe20000000000 */
[----:B------:R-:W-:Y:S01]  /*3640*/  SHF.L.U32 R28, R28, R25, RZ ;  /* 0x000000191c1c7219 */ /* 0x000fe200000006ff */
[----:B------:R-:W-:Y:S01]  /*3650*/  @P1 IMAD R10, R11, R20, R2 ;  /* 0x000000140b0a1224 */ /* 0x000fe200078e0202 */
[----:B------:R-:W-:Y:S01]  /*3660*/  LOP3.LUT R3, R21, R30, RZ, 0xc0, !PT ;  /* 0x0000001e15037212 */ /* 0x000fe200078ec0ff */
[----:B------:R-:W-:Y:S01]  /*3670*/  IMAD.MOV R5, RZ, RZ, -R4 ;  /* 0x000000ffff057224 */ /* 0x000fe200078e0a04 */
[----:B------:R-:W-:Y:S01]  /*3680*/  LOP3.LUT R11, R16, R13, RZ, 0xc0, !PT ;  /* 0x0000000d100b7212 */ /* 0x000fe200078ec0ff */
[----:B------:R-:W-:Y:S02]  /*3690*/  IMAD.MOV.U32 R16, RZ, RZ, R19 ;  /* 0x000000ffff107224 */ /* 0x000fe400078e0013 */
[----:B------:R-:W-:Y:S02]  /*36a0*/  IMAD R3, R28, R4, R3 ;  /* 0x000000041c037224 */ /* 0x000fe400078e0203 */
[----:B--2---:R-:W-:-:S02]  /*36b0*/  IMAD R2, R5, R24, R18 ;  /* 0x0000001805027224 */ /* 0x004fc400078e0212 */
[----:B---3--:R-:W-:Y:S02]  /*36c0*/  IMAD R10, R3, R29, R10 ;  /* 0x0000001d030a7224 */ /* 0x008fe400078e020a */
[----:B------:R-:W-:Y:S02]  /*36d0*/  IMAD R3, R2, R22, R11 ;  /* 0x0000001602037224 */ /* 0x000fe400078e020b */
[----:B------:R-:W-:-:S03]  /*36e0*/  IMAD.MOV.U32 R5, RZ, RZ, 0x1 ;  /* 0x00000001ff057424 */ /* 0x000fc600078e00ff */
[----:B------:R-:W-:Y:S02]  /*36f0*/  SEL R4, R3, R10, !P1 ;  /* 0x0000000a03047207 */ /* 0x000fe40004800000 */
[----:B------:R-:W-:-:S07]  /*3700*/  SEL R18, R10, R3, !P1 ;  /* 0x000000030a127207 */ /* 0x000fce0004800000 */
.L_x_52:
[----:B------:R-:W-:-:S08]  /*3710*/  NOP ;  /* 0x0000000000007918 */ /* 0x000fd00000000000 */
[----:B------:R-:W0:-:S00]  /*3720*/  USETMAXREG.DEALLOC.CTAPOOL 0x28 ;  /* 0x00000028000079c8 */ /* 0x000e0000080e0500 */
[----:B0-----:R-:W-:-:S13]  /*3730*/  ISETP.NE.AND P0, PT, R0, RZ, PT ;  /* 0x000000ff0000720c */ /* 0x001fda0003f05270 */
[----:B------:R-:W-:Y:S05]  /*3740*/  @P0 EXIT ;  /* 0x000000000000094d */ /* 0x000fea0003800000 */
[----:B------:R-:W-:Y:S01]  /*3750*/  LOP3.LUT P0, RZ, R5, 0xff, RZ, 0xc0, !PT ;  /* 0x000000ff05ff7812 */ /* 0x000fe2000780c0ff */
[----:B------:R-:W-:Y:S02]  /*3760*/  IMAD.MOV.U32 R0, RZ, RZ, 0x1 ;  /* 0x00000001ff007424 */ /* 0x000fe400078e00ff */
[----:B------:R-:W-:-:S10]  /*3770*/  IMAD.MOV.U32 R17, RZ, RZ, RZ ;  /* 0x000000ffff117224 */ /* 0x000fd400078e00ff */
[----:B------:R-:W-:Y:S05]  /*3780*/  @!P0 BRA `(.L_x_55) ;  /* 0x0000000c00748947 */ /* 0x000fea0003800000 */
[----:B------:R-:W0:Y:S01]  /*3790*/  LDC R0, c[0x0][0x28c] ;  /* 0x0000a300ff007b82 */ /* 0x000e220000000800 */
[----:B------:R-:W1:Y:S01]  /*37a0*/  S2R R12, SR_CgaCtaId ;  /* 0x00000000000c7919 */ /* 0x000e620000008800 */
[----:B------:R-:W-:Y:S01]  /*37b0*/  ULDC UR5, c[0x0][0x658] ;  /* 0x0001960000057ab9 */ /* 0x000fe20000000800 */
[----:B------:R-:W-:Y:S01]  /*37c0*/  UMOV UR7, 0xffffffff ;  /* 0xffffffff00077882 */ /* 0x000fe20000000000 */
[----:B------:R-:W-:Y:S01]  /*37d0*/  ULDC UR6, c[0x0][0xc] ;  /* 0x0000030000067ab9 */ /* 0x000fe20000000800 */
[----:B------:R-:W-:Y:S01]  /*37e0*/  USHF.L.U32 UR9, UR7, UR5, URZ ;  /* 0x0000000507097299 */ /* 0x000fe2000800063f */
[----:B------:R-:W-:Y:S01]  /*37f0*/  BSSY B0, `(.L_x_55) ;  /* 0x00000d6000007945 */ /* 0x000fe20003800000 */
[----:B------:R-:W-:Y:S01]  /*3800*/  UMOV UR8, 0x1 ;  /* 0x0000000100087882 */ /* 0x000fe20000000000 */
[----:B------:R-:W-:Y:S01]  /*3810*/  ULDC UR7, c[0x0][0x10] ;  /* 0x0000040000077ab9 */ /* 0x000fe20000000800 */
[----:B------:R-:W-:Y:S01]  /*3820*/  USHF.L.U32 UR5, UR8, UR5, URZ ;  /* 0x0000000508057299 */ /* 0x000fe2000800063f */
[----:B------:R-:W-:Y:S01]  /*3830*/  IMAD.MOV.U32 R14, RZ, RZ, 0x1 ;  /* 0x00000001ff0e7424 */ /* 0x000fe200078e00ff */
[----:B------:R-:W-:Y:S01]  /*3840*/  UIMAD.WIDE.U32 UR6, UR6, UR7, URZ ;  /* 0x00000007060672a5 */ /* 0x000fe2000f8e003f */
[----:B------:R-:W-:Y:S01]  /*3850*/  LOP3.LUT R15, R8, 0x2, RZ, 0xfc, !PT ;  /* 0x00000002080f7812 */ /* 0x000fe200078efcff */
[----:B------:R-:W-:Y:S01]  /*3860*/  ULDC UR8, c[0x0][0x14] ;  /* 0x0000050000087ab9 */ /* 0x000fe20000000800 */
[----:B------:R-:W-:Y:S01]  /*3870*/  IMAD.MOV.U32 R17, RZ, RZ, RZ ;  /* 0x000000ffff117224 */ /* 0x000fe200078e00ff */
[----:B------:R-:W-:-:S02]  /*3880*/  UIMAD.WIDE.U32 UR30, UR6, UR8, URZ ;  /* 0x00000008061e72a5 */ /* 0x000fc4000f8e003f */
[----:B------:R-:W-:Y:S01]  /*3890*/  UIMAD UR7, UR7, UR8, URZ ;  /* 0x00000008070772a4 */ /* 0x000fe2000f8e023f */
[----:B------:R-:W-:Y:S01]  /*38a0*/  ULDC UR4, c[0x0][0x600] ;  /* 0x0001800000047ab9 */ /* 0x000fe20000000800 */
[----:B------:R-:W-:Y:S02]  /*38b0*/  ULOP3.LUT UR6, URZ, UR9, URZ, 0x33, !UPT ;  /* 0x000000093f067292 */ /* 0x000fe4000f8e333f */
[----:B------:R-:W-:Y:S01]  /*38c0*/  UIADD3 UR4, UR4, -0x1, URZ ;  /* 0xffffffff04047890 */ /* 0x000fe2000fffe03f */
[----:B0-----:R-:W-:Y:S01]  /*38d0*/  VIADD R0, R0, 0xff ;  /* 0x000000ff00007836 */ /* 0x001fe20000000000 */
[----:B------:R-:W-:Y:S01]  /*38e0*/  UIADD3 UR7, UR31, UR7, URZ ;  /* 0x000000071f077290 */ /* 0x000fe2000fffe03f */
[----:B------:R-:W-:-:S03]  /*38f0*/  ULDC.64 UR38, c[0x0][0x198] ;  /* 0x0000660000267ab9 */ /* 0x000fc60000000a00 */
[----:B------:R-:W-:-:S04]  /*3900*/  SHF.R.S32.HI R3, RZ, 0x1f, R0 ;  /* 0x0000001fff037819 */ /* 0x000fc80000011400 */
[----:B------:R-:W-:Y:S01]  /*3910*/  LEA.HI R3, R3, R0, RZ, 0x8 ;  /* 0x0000000003037211 */ /* 0x000fe200078f40ff */
[C---:B-1----:R-:W-:Y:S02]  /*3920*/  IMAD.SHL.U32 R11, R12.reuse, 0x4, RZ ;  /* 0x000000040c0b7824 */ /* 0x042fe400078e00ff */
[----:B------:R-:W-:Y:S01]  /*3930*/  IMAD.SHL.U32 R12, R12, 0x200, RZ ;  /* 0x000002000c0c7824 */ /* 0x000fe200078e00ff */
[----:B------:R-:W-:Y:S01]  /*3940*/  SHF.R.S32.HI R10, RZ, 0x8, R3 ;  /* 0x00000008ff0a7819 */ /* 0x000fe20000011403 */
[----:B------:R-:W-:Y:S01]  /*3950*/  IMAD.MOV.U32 R0, RZ, RZ, 0x1 ;  /* 0x00000001ff007424 */ /* 0x000fe200078e00ff */
[----:B------:R-:W-:Y:S02]  /*3960*/  LOP3.LUT R11, R11, 0x4, RZ, 0xc0, !PT ;  /* 0x000000040b0b7812 */ /* 0x000fe400078ec0ff */
[----:B------:R-:W-:Y:S01]  /*3970*/  LOP3.LUT R12, R12, 0x200, RZ, 0xc0, !PT ;  /* 0x000002000c0c7812 */ /* 0x000fe200078ec0ff */
[----:B------:R-:W-:-:S07]  /*3980*/  VIADD R13, R10, 0x1 ;  /* 0x000000010a0d7836 */ /* 0x000fce0000000000 */
.L_x_66:
[----:B------:R-:W-:-:S03]  /*3990*/  UMOV UR8, 0xffffffff ;  /* 0xffffffff00087882 */ /* 0x000fc60000000000 */
[----:B------:R-:W-:Y:S05]  /*39a0*/  BRA.DIV UR8, `(.L_x_56) ;  /* 0x0000001208247947 */ /* 0x000fea000b800000 */
[----:B------:R-:W-:-:S13]  /*39b0*/  ELECT P0, URZ, PT ;  /* 0x00000000003f782f */ /* 0x000fda0003800000 */
.L_x_79:
[----:B------:R-:W0:Y:S01]  /*39c0*/  LDC R2, c[0x0][0x28c] ;  /* 0x0000a300ff027b82 */ /* 0x000e220000000800 */
[----:B------:R-:W-:Y:S01]  /*39d0*/  BSSY B1, `(.L_x_57) ;  /* 0x0000044000017945 */ /* 0x000fe20003800000 */
[----:B0-----:R-:W-:-:S13]  /*39e0*/  ISETP.LT.OR P0, PT, R2, 0x1, !P0 ;  /* 0x000000010200780c */ /* 0x001fda0004701670 */
[----:B------:R-:W-:Y:S05]  /*39f0*/  @P0 BRA `(.L_x_58) ;  /* 0x0000000400040947 */ /* 0x000fea0003800000 */
[----:B------:R-:W-:Y:S02]  /*3a00*/  IMAD.SHL.U32 R19, R18, 0x80, RZ ;  /* 0x0000008012137824 */ /* 0x000fe400078e00ff */
[----:B------:R-:W-:Y:S02]  /*3a10*/  IMAD R20, R4, 0x8, R11 ;  /* 0x0000000804147824 */ /* 0x000fe400078e020b */
[----:B------:R-:W-:Y:S02]  /*3a20*/  IMAD.MOV.U32 R23, RZ, RZ, RZ ;  /* 0x000000ffff177224 */ /* 0x000fe400078e00ff */
[----:B------:R-:W-:Y:S02]  /*3a30*/  IMAD.MOV.U32 R2, RZ, RZ, R13 ;  /* 0x000000ffff027224 */ /* 0x000fe400078e000d */
[----:B------:R-:W-:Y:S02]  /*3a40*/  IMAD.MOV.U32 R3, RZ, RZ, R0 ;  /* 0x000000ffff037224 */ /* 0x000fe400078e0000 */
[----:B------:R-:W-:-:S07]  /*3a50*/  IMAD.MOV.U32 R5, RZ, RZ, R17 ;  /* 0x000000ffff057224 */ /* 0x000fce00078e0011 */
.L_x_61:
[----:B------:R-:W0:Y:S01]  /*3a60*/  S2R R21, SR_CgaCtaId ;  /* 0x0000000000157919 */ /* 0x000e220000008800 */
[----:B------:R-:W-:Y:S02]  /*3a70*/  MOV R4, 0x400 ;  /* 0x0000040000047802 */ /* 0x000fe40000000f00 */
[----:B------:R-:W-:-:S13]  /*3a80*/  LOP3.LUT P2, RZ, R9, 0x7f, RZ, 0xc0, !PT ;  /* 0x0000007f09ff7812 */ /* 0x000fda000784c0ff */
[----:B------:R-:W1:Y:S01]  /*3a90*/  @!P2 LDC R18, c[0x0][0x500] ;  /* 0x00014000ff12ab82 */ /* 0x000e620000000800 */
[----:B0-----:R-:W-:Y:S02]  /*3aa0*/  LEA R22, R21, R4, 0x18 ;  /* 0x0000000415167211 */ /* 0x001fe400078ec0ff */
[----:B------:R-:W-:-:S03]  /*3ab0*/  SHF.L.U32 R4, R3, 0x1f, RZ ;  /* 0x0000001f03047819 */ /* 0x000fc600000006ff */
[----:B------:R-:W-:-:S04]  /*3ac0*/  IMAD R21, R5, 0x8, R22 ;  /* 0x0000000805157824 */ /* 0x000fc800078e0216 */
[----:B------:R-:W0:Y:S02]  /*3ad0*/  SYNCS.PHASECHK.TRANS64.TRYWAIT P0, [R21+URZ+0x30], R4 ;  /* 0x00003004150075a7 */ /* 0x000e24000800017f */
[----:B01----:R-:W-:Y:S05]  /*3ae0*/  @!P0 BRA `(.L_x_59) ;  /* 0x0000000c00f48947 */ /* 0x003fea0003800000 */
.L_x_80:
[----:B0-----:R-:W-:Y:S01]  /*3af0*/  PRMT R4, R15, 0x9910, RZ ;  /* 0x000099100f047816 */ /* 0x001fe200000000ff */
[----:B------:R0:W-:Y:S03]  /*3b00*/  @!P2 SYNCS.ARRIVE.TRANS64 RZ, [R21+URZ], R18 ;  /* 0x0000001215ffa9a7 */ /* 0x0001e6000800003f */
[----:B------:R-:W-:-:S13]  /*3b10*/  ISETP.NE.AND P0, PT, R4, 0x2, PT ;  /* 0x000000020400780c */ /* 0x000fda0003f05270 */
[----:B0-----:R-:W-:Y:S05]  /*3b20*/  @P0 BRA `(.L_x_60) ;  /* 0x0000000000040947 */ /* 0x001fea0003800000 */
[----:B------:R-:W-:Y:S01]  /*3b30*/  BPT.TRAP 0x1 ;  /* 0x000000040000795c */ /* 0x000fe20000300000 */
.L_x_60:
[----:B------:R-:W-:Y:S01]  /*3b40*/  IMAD R4, R5, 0x8000, R22 ;  /* 0x0000800005047824 */ /* 0x000fe200078e0216 */
[----:B------:R-:W-:Y:S01]  /*3b50*/  R2UR UR34, R23 ;  /* 0x00000000172272ca */ /* 0x000fe200000e0000 */
[----:B------:R-:W-:Y:S01]  /*3b60*/  VIADD R2, R2, 0xffffffff ;  /* 0xffffffff02027836 */ /* 0x000fe20000000000 */
[----:B------:R-:W-:Y:S01]  /*3b70*/  R2UR UR33, R21 ;  /* 0x00000000152172ca */ /* 0x000fe200000e0000 */
[----:B------:R-:W-:Y:S01]  /*3b80*/  UIADD3 UR14, UP0, UR38, 0xf0, URZ ;  /* 0x000000f0260e7890 */ /* 0x000fe2000ff1e03f */
[----:B------:R-:W-:Y:S01]  /*3b90*/  R2UR UR24, R4 ;  /* 0x00000000041872ca */ /* 0x000fe200000e0000 */
[----:B------:R-:W-:Y:S01]  /*3ba0*/  IMAD R4, R5, 0x800, R12 ;  /* 0x0000080005047824 */ /* 0x000fe200078e020c */
[----:B------:R-:W-:Y:S01]  /*3bb0*/  R2UR UR36, R16 ;  /* 0x00000000102472ca */ /* 0x000fe200000e0000 */
[----:B------:R-:W-:Y:S01]  /*3bc0*/  UIADD3 UR40, UP1, UR38, 0x1f0, URZ ;  /* 0x000001f026287890 */ /* 0x000fe2000ff3e03f */
[----:B------:R-:W-:Y:S01]  /*3bd0*/  R2UR UR35, R19 ;  /* 0x00000000132372ca */ /* 0x000fe200000e0000 */
[----:B------:R-:W-:Y:S01]  /*3be0*/  IMAD.IADD R4, R22, 0x1, R4 ;  /* 0x0000000116047824 */ /* 0x000fe200078e0204 */
[----:B------:R-:W-:Y:S01]  /*3bf0*/  R2UR UR19, R20 ;  /* 0x00000000141372ca */ /* 0x000fe200000e0000 */
[----:B------:R-:W-:Y:S01]  /*3c00*/  UIADD3.X UR15, URZ, UR39, URZ, UP0, !UPT ;  /* 0x000000273f0f7290 */ /* 0x000fe200087fe43f */
[----:B------:R-:W-:Y:S01]  /*3c10*/  ISETP.GT.AND P2, PT, R2, 0x1, PT ;  /* 0x000000010200780c */ /* 0x000fe20003f44270 */
[----:B------:R-:W-:Y:S01]  /*3c20*/  UIADD3 UR26, UR34, 0x80, URZ ;  /* 0x00000080221a7890 */ /* 0x000fe2000fffe03f */
[----:B------:R-:W-:Y:S01]  /*3c30*/  R2UR UR8, R4 ;  /* 0x00000000040872ca */ /* 0x000fe200000e0000 */
[----:B------:R-:W-:Y:S01]  /*3c40*/  UIADD3.X UR41, URZ, UR39, URZ, UP1, !UPT ;  /* 0x000000273f297290 */ /* 0x000fe20008ffe43f */
[----:B------:R-:W-:Y:S01]  /*3c50*/  VIADD R5, R5, 0x1 ;  /* 0x0000000105057836 */ /* 0x000fe20000000000 */
[----:B------:R-:W-:Y:S01]  /*3c60*/  UIADD3 UR32, UR24, 0x180, URZ ;  /* 0x0000018018207890 */ /* 0x000fe2000fffe03f */
[----:B------:R-:W-:Y:S01]  /*3c70*/  VIADD R23, R23, 0x100 ;  /* 0x0000010017177836 */ /* 0x000fe20000000000 */
[----:B------:R-:W-:Y:S01]  /*3c80*/  UIADD3 UR24, UR24, 0x4180, URZ ;  /* 0x0000418018187890 */ /* 0x000fe2000fffe03f */
[----:B------:R-:W-:Y:S01]  /*3c90*/  UMOV UR22, 0x0 ;  /* 0x0000000000167882 */ /* 0x000fe20000000000 */
[----:B------:R-:W-:Y:S01]  /*3ca0*/  UMOV UR23, 0x10000000 ;  /* 0x1000000000177882 */ /* 0x000fe20000000000 */
[----:B------:R-:W-:Y:S01]  /*3cb0*/  ISETP.NE.AND P0, PT, R5, 0x6, PT ;  /* 0x000000060500780c */ /* 0x000fe20003f05270 */
[----:B------:R-:W-:Y:S01]  /*3cc0*/  UMOV UR25, UR33 ;  /* 0x0000002100197c82 */ /* 0x000fe20008000000 */
[----:B------:R-:W-:Y:S01]  /*3cd0*/  UMOV UR28, UR36 ;  /* 0x00000024001c7c82 */ /* 0x000fe20008000000 */
[----:B------:R-:W-:-:S02]  /*3ce0*/  UMOV UR27, UR35 ;  /* 0x00000023001b7c82 */ /* 0x000fc40008000000 */
[----:B------:R-:W-:Y:S01]  /*3cf0*/  UIADD3 UR16, UR8, 0x30180, URZ ;  /* 0x0003018008107890 */ /* 0x000fe2000fffe03f */
[----:B------:R0:W-:Y:S01]  /*3d00*/  UTMALDG.3D [UR32], [UR14], desc[UR22] ;  /* 0x000016200e0075b4 */ /* 0x0001e20008011000 */
[----:B------:R-:W-:Y:S01]  /*3d10*/  UIADD3 UR8, UR8, 0x30580, URZ ;  /* 0x0003058008087890 */ /* 0x000fe2000fffe03f */
[----:B------:R-:W-:Y:S01]  /*3d20*/  SEL R4, RZ, 0x1, P0 ;  /* 0x00000001ff047807 */ /* 0x000fe20000000000 */
[----:B------:R-:W-:Y:S01]  /*3d30*/  UMOV UR13, 0x30000 ;  /* 0x00030000000d7882 */ /* 0x000fe20000000000 */
[----:B------:R-:W-:Y:S01]  /*3d40*/  UMOV UR17, UR33 ;  /* 0x0000002100117c82 */ /* 0x000fe20008000000 */
[----:B------:R-:W-:Y:S01]  /*3d50*/  UMOV UR18, UR34 ;  /* 0x0000002200127c82 */ /* 0x000fe20008000000 */
[----:B------:R-:W-:Y:S01]  /*3d60*/  UMOV UR20, UR36 ;  /* 0x0000002400147c82 */ /* 0x000fe20008000000 */
[----:B------:R-:W-:Y:S01]  /*3d70*/  UMOV UR9, UR33 ;  /* 0x0000002100097c82 */ /* 0x000fe20008000000 */
[----:B------:R-:W-:Y:S01]  /*3d80*/  UMOV UR11, UR19 ;  /* 0x00000013000b7c82 */ /* 0x000fe20008000000 */
[----:B------:R-:W-:Y:S01]  /*3d90*/  UMOV UR12, UR36 ;  /* 0x00000024000c7c82 */ /* 0x000fe20008000000 */
[----:B------:R0:W-:Y:S01]  /*3da0*/  UTMALDG.3D [UR24], [UR14], desc[UR22] ;  /* 0x000016180e0075b4 */ /* 0x0001e20008011000 */
[----:B------:R-:W-:Y:S01]  /*3db0*/  UMOV UR10, UR26 ;  /* 0x0000001a000a7c82 */ /* 0x000fe20008000000 */
[----:B------:R-:W-:-:S02]  /*3dc0*/  LOP3.LUT R3, R3, R4, RZ, 0x3c, !PT ;  /* 0x0000000403037212 */ /* 0x000fc400078e3cff */
[----:B------:R-:W-:Y:S01]  /*3dd0*/  SEL R5, R5, RZ, P0 ;  /* 0x000000ff05057207 */ /* 0x000fe20000000000 */
[----:B------:R0:W-:Y:S01]  /*3de0*/  UTMALDG.3D.MULTICAST [UR16], [UR40], UR13, desc[UR22] ;  /* 0x00001610280073b4 */ /* 0x0001e2000801180d */
[----:B------:R0:W-:Y:S02]  /*3df0*/  UTMALDG.3D.MULTICAST [UR8], [UR40], UR13, desc[UR22] ;  /* 0x00001608280073b4 */ /* 0x0001e4000801180d */
[----:B0-----:R-:W-:Y:S05]  /*3e00*/  @P2 BRA `(.L_x_61) ;  /* 0xfffffffc00142947 */ /* 0x001fea000383ffff */
.L_x_58:
[----:B------:R-:W-:Y:S05]  /*3e10*/  BSYNC B1 ;  /* 0x0000000000017941 */ /* 0x000fea0003800000 */
.L_x_57:
[----:B------:R-:W-:Y:S01]  /*3e20*/  LOP3.LUT P2, RZ, R14, 0xff, RZ, 0xc0, !PT ;  /* 0x000000ff0eff7812 */ /* 0x000fe2000784c0ff */
[C---:B------:R-:W-:Y:S01]  /*3e30*/  IMAD.IADD R4, R10.reuse, 0x1, R17 ;  /* 0x000000010a047824 */ /* 0x040fe200078e0211 */
[----:B------:R-:W-:Y:S01]  /*3e40*/  ULDC.64 UR8, c[0x0][0x650] ;  /* 0x0001940000087ab9 */ /* 0x000fe20000000a00 */
[----:B------:R-:W-:Y:S01]  /*3e50*/  ISETP.GE.U32.AND P3, PT, R10, 0x6, PT ;  /* 0x000000060a00780c */ /* 0x000fe20003f66070 */
[----:B------:R-:W-:Y:S01]  /*3e60*/  BSSY B1, `(.L_x_62) ;  /* 0x000006c000017945 */ /* 0x000fe20003800000 */
[----:B------:R-:W-:Y:S01]  /*3e70*/  IMAD.MOV.U32 R18, RZ, RZ, -0x1 ;  /* 0xffffffffff127424 */ /* 0x000fe200078e00ff */
[----:B------:R-:W-:Y:S01]  /*3e80*/  ISETP.GT.U32.AND P0, PT, R4, 0x5, PT ;  /* 0x000000050400780c */ /* 0x000fe20003f04070 */
[----:B------:R-:W-:Y:S01]  /*3e90*/  IMAD.MOV.U32 R16, RZ, RZ, -0x1 ;  /* 0xffffffffff107424 */ /* 0x000fe200078e00ff */
[----:B------:R-:W-:Y:S02]  /*3ea0*/  PRMT R14, RZ, 0x7610, R14 ;  /* 0x00007610ff0e7816 */ /* 0x000fe4000000000e */
[----:B------:R-:W-:-:S03]  /*3eb0*/  ISETP.LT.U32.AND P0, PT, R10, 0x6, P0 ;  /* 0x000000060a00780c */ /* 0x000fc60000701070 */
[----:B------:R-:W0:Y:S01]  /*3ec0*/  @P2 S2R R3, SR_CgaCtaId ;  /* 0x0000000000032919 */ /* 0x000e220000008800 */
[----:B------:R-:W-:-:S04]  /*3ed0*/  @P2 MOV R2, 0x400 ;  /* 0x0000040000022802 */ /* 0x000fc80000000f00 */
[----:B0-----:R-:W-:Y:S01]  /*3ee0*/  @P2 LEA R5, R3, R2, 0x18 ;  /* 0x0000000203052211 */ /* 0x001fe200078ec0ff */
[----:B------:R-:W-:-:S03]  /*3ef0*/  IMAD.WIDE.U32 R2, R4, -0x55555555, RZ ;  /* 0xaaaaaaab04027825 */ /* 0x000fc600078e00ff */
[----:B------:R0:W-:Y:S01]  /*3f00*/  @P2 SYNCS.ARRIVE.TRANS64.A1T0 RZ, [R5+URZ+0x78], RZ ;  /* 0x000078ff05ff29a7 */ /* 0x0001e2000810003f */
[----:B------:R-:W-:Y:S02]  /*3f10*/  IADD3 R6, P2, R6, UR30, RZ ;  /* 0x0000001e06067c10 */ /* 0x000fe4000ff5e0ff */
[----:B------:R-:W-:Y:S02]  /*3f20*/  PRMT R2, RZ, 0x7610, R2 ;  /* 0x00007610ff027816 */ /* 0x000fe40000000002 */
[----:B------:R-:W-:Y:S02]  /*3f30*/  IADD3.X R7, R7, UR7, RZ, P2, !PT ;  /* 0x0000000707077c10 */ /* 0x000fe400097fe4ff */
[----:B0-----:R-:W-:Y:S02]  /*3f40*/  SHF.R.U32.HI R5, RZ, 0x2, R3 ;  /* 0x00000002ff057819 */ /* 0x001fe40000011603 */
[----:B------:R-:W-:Y:S02]  /*3f50*/  SEL R3, RZ, 0x1, !P0 ;  /* 0x00000001ff037807 */ /* 0x000fe40004000000 */
[----:B------:R-:W-:Y:S01]  /*3f60*/  ISETP.GE.U32.AND P0, PT, R6, UR8, PT ;  /* 0x0000000806007c0c */ /* 0x000fe2000bf06070 */
[----:B------:R-:W-:Y:S01]  /*3f70*/  IMAD R17, R5, -0x6, R4 ;  /* 0xfffffffa05117824 */ /* 0x000fe200078e0204 */
[----:B------:R-:W-:Y:S01]  /*3f80*/  LOP3.LUT R0, R0, R3, RZ, 0x3c, !PT ;  /* 0x0000000300007212 */ /* 0x000fe200078e3cff */
[----:B------:R-:W-:Y:S01]  /*3f90*/  IMAD.MOV.U32 R4, RZ, RZ, -0x1 ;  /* 0xffffffffff047424 */ /* 0x000fe200078e00ff */
[----:B------:R-:W-:-:S02]  /*3fa0*/  ISETP.GE.U32.AND.EX P0, PT, R7, UR9, PT, P0 ;  /* 0x0000000907007c0c */ /* 0x000fc4000bf06100 */
[----:B------:R-:W-:-:S11]  /*3fb0*/  @P3 LOP3.LUT R0, R0, 0x1, R5, 0x78, !PT ;  /* 0x0000000100003812 */ /* 0x000fd600078e7805 */
[----:B------:R-:W-:Y:S05]  /*3fc0*/  @P0 BRA `(.L_x_63) ;  /* 0x0000000400540947 */ /* 0x000fea0003800000 */
[----:B------:R-:W0:Y:S01]  /*3fd0*/  S2R R18, SR_CTAID.X ;  /* 0x0000000000127919 */ /* 0x000e220000002500 */
[----:B------:R-:W-:Y:S01]  /*3fe0*/  ULDC.64 UR8, c[0x0][0x628] ;  /* 0x00018a0000087ab9 */ /* 0x000fe20000000a00 */
[----:B------:R-:W-:Y:S01]  /*3ff0*/  ULDC UR11, c[0x0][0x630] ;  /* 0x00018c00000b7ab9 */ /* 0x000fe20000000800 */
[----:B------:R-:W-:Y:S01]  /*4000*/  ISETP.NE.U32.AND P0, PT, RZ, UR8, PT ;  /* 0x00000008ff007c0c */ /* 0x000fe2000bf05070 */
[----:B------:R-:W1:Y:S01]  /*4010*/  S2R R19, SR_CTAID.Y ;  /* 0x0000000000137919 */ /* 0x000e620000002600 */
[----:B------:R-:W-:Y:S01]  /*4020*/  ULDC UR12, c[0x0][0x150] ;  /* 0x00005400000c7ab9 */ /* 0x000fe20000000800 */
[----:B------:R-:W-:Y:S01]  /*4030*/  IMAD.MOV.U32 R2, RZ, RZ, R6 ;  /* 0x000000ffff027224 */ /* 0x000fe200078e0006 */
[----:B------:R-:W-:Y:S01]  /*4040*/  ISETP.NE.AND.EX P0, PT, RZ, UR9, PT, P0 ;  /* 0x00000009ff007c0c */ /* 0x000fe2000bf05300 */
[----:B------:R-:W-:Y:S01]  /*4050*/  IMAD.MOV.U32 R3, RZ, RZ, R7 ;  /* 0x000000ffff037224 */ /* 0x000fe200078e0007 */
[----:B0-----:R-:W-:-:S11]  /*4060*/  I2FP.F32.U32 R20, R18 ;  /* 0x0000001200147245 */ /* 0x001fd60000201000 */
[----:B------:R-:W-:Y:S05]  /*4070*/  @!P0 BRA `(.L_x_64) ;  /* 0x0000000000288947 */ /* 0x000fea0003800000 */
[----:B------:R-:W-:Y:S02]  /*4080*/  ULDC UR10, c[0x0][0x634] ;  /* 0x00018d00000a7ab9 */ /* 0x000fe40000000800 */
[----:B------:R-:W-:-:S05]  /*4090*/  IADD3 R3, P0, R6, UR10, RZ ;  /* 0x0000000a06037c10 */ /* 0x000fca000ff1e0ff */
[----:B------:R-:W-:-:S04]  /*40a0*/  IMAD.X R21, RZ, RZ, R7, P0 ;  /* 0x000000ffff157224 */ /* 0x000fc800000e0607 */
[----:B------:R-:W-:-:S04]  /*40b0*/  IMAD.WIDE.U32 R4, R21, UR8, RZ ;  /* 0x0000000815047c25 */ /* 0x000fc8000f8e00ff */
[----:B------:R-:W-:-:S04]  /*40c0*/  IMAD.WIDE.U32 R4, P0, R3, UR9, R4 ;  /* 0x0000000903047c25 */ /* 0x000fc8000f800004 */
[----:B------:R-:W-:-:S04]  /*40d0*/  IMAD.WIDE.U32 R2, R3, UR8, RZ ;  /* 0x0000000803027c25 */ /* 0x000fc8000f8e00ff */
[----:B------:R-:W-:Y:S01]  /*40e0*/  IMAD.MOV.U32 R2, RZ, RZ, R5 ;  /* 0x000000ffff027224 */ /* 0x000fe200078e0005 */
[----:B------:R-:W-:Y:S01]  /*40f0*/  IADD3 RZ, P2, R3, R4, RZ ;  /* 0x0000000403ff7210 */ /* 0x000fe20007f5e0ff */
[----:B------:R-:W-:-:S04]  /*4100*/  IMAD.X R3, RZ, RZ, RZ, P0 ;  /* 0x000000ffff037224 */ /* 0x000fc800000e06ff */
[----:B------:R-:W-:-:S08]  /*4110*/  IMAD.WIDE.U32.X R2, R21, UR9, R2, P2 ;  /* 0x0000000915027c25 */ /* 0x000fd000090e0402 */
.L_x_64:
[--C-:B------:R-:W-:Y:S01]  /*4120*/  SHF.R.U64 R16, R2, UR11, R3.reuse ;  /* 0x0000000b02107c19 */ /* 0x100fe20008001203 */
[----:B------:R-:W-:Y:S01]  /*4130*/  FMUL R20, R20, UR12 ;  /* 0x0000000c14147c20 */ /* 0x000fe20008400000 */
[----:B------:R-:W-:Y:S01]  /*4140*/  SHF.R.U32.HI R2, RZ, UR11, R3 ;  /* 0x0000000bff027c19 */ /* 0x000fe20008011603 */
[----:B------:R-:W0:Y:S01]  /*4150*/  LDC R23, c[0x0][0x144] ;  /* 0x00005100ff177b82 */ /* 0x000e220000000800 */
[----:B------:R-:W-:Y:S01]  /*4160*/  IADD3 R21, P0, RZ, -R16, RZ ;  /* 0x80000010ff157210 */ /* 0x000fe20007f1e0ff */
[----:B------:R-:W-:Y:S01]  /*4170*/  ULDC UR10, c[0x0][0x154] ;  /* 0x00005500000a7ab9 */ /* 0x000fe20000000800 */
[----:B-1----:R-:W-:Y:S01]  /*4180*/  I2FP.F32.U32 R3, R19 ;  /* 0x0000001300037245 */ /* 0x002fe20000201000 */
[----:B------:R-:W1:Y:S01]  /*4190*/  F2I.U32.TRUNC.NTZ R20, R20 ;  /* 0x0000001400147305 */ /* 0x000e62000020f000 */
[----:B------:R-:W-:Y:S01]  /*41a0*/  ULDC.64 UR8, c[0x0][0x620] ;  /* 0x0001880000087ab9 */ /* 0x000fe20000000a00 */
[----:B------:R-:W-:Y:S02]  /*41b0*/  IMAD.X R2, RZ, RZ, ~R2, P0 ;  /* 0x000000ffff027224 */ /* 0x000fe400000e0e02 */
[----:B------:R-:W-:Y:S01]  /*41c0*/  FMUL R4, R3, UR10 ;  /* 0x0000000a03047c20 */ /* 0x000fe20008400000 */
[----:B------:R-:W2:Y:S01]  /*41d0*/  LDC R22, c[0x0][0x148] ;  /* 0x00005200ff167b82 */ /* 0x000ea20000000800 */
[----:B------:R-:W-:Y:S01]  /*41e0*/  IMAD R2, R2, UR8, RZ ;  /* 0x0000000802027c24 */ /* 0x000fe2000f8e02ff */
[----:B------:R-:W-:Y:S01]  /*41f0*/  ULDC.64 UR10, c[0x0][0x640] ;  /* 0x00019000000a7ab9 */ /* 0x000fe20000000a00 */
[----:B------:R-:W-:Y:S01]  /*4200*/  IMAD.MOV.U32 R3, RZ, RZ, R7 ;  /* 0x000000ffff037224 */ /* 0x000fe200078e0007 */
[----:B------:R-:W-:Y:S01]  /*4210*/  ISETP.NE.U32.AND P0, PT, RZ, UR10, PT ;  /* 0x0000000aff007c0c */ /* 0x000fe2000bf05070 */
[----:B------:R-:W3:Y:S01]  /*4220*/  F2I.U32.TRUNC.NTZ R4, R4 ;  /* 0x0000000400047305 */ /* 0x000ee2000020f000 */
[----:B------:R-:W-:-:S02]  /*4230*/  IMAD R5, R21, UR9, R2 ;  /* 0x0000000915057c24 */ /* 0x000fc4000f8e0202 */
[----:B------:R-:W-:Y:S01]  /*4240*/  IMAD.MOV.U32 R2, RZ, RZ, R6 ;  /* 0x000000ffff027224 */ /* 0x000fe200078e0006 */
[----:B------:R-:W-:Y:S01]  /*4250*/  ISETP.NE.AND.EX P0, PT, RZ, UR11, PT, P0 ;  /* 0x0000000bff007c0c */ /* 0x000fe2000bf05300 */
[----:B-1----:R-:W-:Y:S02]  /*4260*/  IMAD.MOV R20, RZ, RZ, -R20 ;  /* 0x000000ffff147224 */ /* 0x002fe400078e0a14 */
[----:B------:R-:W-:Y:S01]  /*4270*/  IMAD.WIDE.U32 R2, R21, UR8, R2 ;  /* 0x0000000815027c25 */ /* 0x000fe2000f8e0002 */
[----:B------:R-:W-:-:S03]  /*4280*/  ULDC UR8, c[0x0][0x618] ;  /* 0x0001860000087ab9 */ /* 0x000fc60000000800 */
[----:B------:R-:W-:Y:S02]  /*4290*/  IMAD.IADD R3, R3, 0x1, R5 ;  /* 0x0000000103037824 */ /* 0x000fe400078e0205 */
[----:B0-----:R-:W-:-:S03]  /*42a0*/  IMAD R18, R23, R20, R18 ;  /* 0x0000001417127224 */ /* 0x001fc600078e0212 */
[--C-:B------:R-:W-:Y:S01]  /*42b0*/  SHF.R.U64 R20, R2, UR8, R3.reuse ;  /* 0x0000000802147c19 */ /* 0x100fe20008001203 */
[----:B---3--:R-:W-:Y:S01]  /*42c0*/  IMAD.MOV R2, RZ, RZ, -R4 ;  /* 0x000000ffff027224 */ /* 0x008fe200078e0a04 */
[----:B------:R-:W-:Y:S01]  /*42d0*/  SHF.R.U32.HI R3, RZ, UR8, R3 ;  /* 0x00000008ff037c19 */ /* 0x000fe20008011603 */
[----:B------:R-:W-:Y:S02]  /*42e0*/  ULDC UR8, c[0x0][0x608] ;  /* 0x0001820000087ab9 */ /* 0x000fe40000000800 */
[----:B--2---:R-:W-:Y:S01]  /*42f0*/  @P1 IMAD R18, R22, R2, R19 ;  /* 0x0000000216121224 */ /* 0x004fe200078e0213 */
[--C-:B------:R-:W-:Y:S02]  /*4300*/  SHF.R.U64 R22, R20, UR8, R3.reuse ;  /* 0x0000000814167c19 */ /* 0x100fe40008001203 */
[----:B------:R-:W-:Y:S01]  /*4310*/  SHF.R.U32.HI R3, RZ, UR8, R3 ;  /* 0x00000008ff037c19 */ /* 0x000fe20008011603 */
[----:B------:R-:W-:-:S03]  /*4320*/  ULDC UR8, c[0x0][0x658] ;  /* 0x0001960000087ab9 */ /* 0x000fc60000000800 */
[--C-:B------:R-:W-:Y:S02]  /*4330*/  SHF.R.U64 R19, R22, UR8, R3.reuse ;  /* 0x0000000816137c19 */ /* 0x100fe40008001203 */
[----:B------:R-:W-:-:S03]  /*4340*/  SHF.R.U32.HI R21, RZ, UR8, R3 ;  /* 0x00000008ff157c19 */ /* 0x000fc60008011603 */
[----:B------:R-:W-:Y:S02]  /*4350*/  IMAD.MOV.U32 R4, RZ, RZ, R19 ;  /* 0x000000ffff047224 */ /* 0x000fe400078e0013 */
[----:B------:R-:W-:Y:S01]  /*4360*/  IMAD.MOV.U32 R3, RZ, RZ, R21 ;  /* 0x000000ffff037224 */ /* 0x000fe200078e0015 */
[----:B------:R-:W-:Y:S06]  /*4370*/  @!P0 BRA `(.L_x_65) ;  /* 0x00000000002c8947 */ /* 0x000fec0003800000 */
        /* <DEDUP_REMOVED lines=9> */
[----:B------:R-:W-:-:S04]  /*4410*/  IMAD.WIDE.U32.X R2, R21, UR11, R2, P2 ;  /* 0x0000000b15027c25 */ /* 0x000fc800090e0402 */
[----:B------:R-:W-:-:S07]  /*4420*/  IMAD.MOV.U32 R4, RZ, RZ, R2 ;  /* 0x000000ffff047224 */ /* 0x000fce00078e0002 */
.L_x_65:
[----:B------:R-:W-:Y:S01]  /*4430*/  ULDC UR8, c[0x0][0x648] ;  /* 0x0001920000087ab9 */ /* 0x000fe20000000800 */
[----:B------:R-:W-:Y:S01]  /*4440*/  LOP3.LUT R2, R22, UR6, RZ, 0xc0, !PT ;  /* 0x0000000616027c12 */ /* 0x000fe2000f8ec0ff */
[----:B------:R-:W-:Y:S01]  /*4450*/  ULDC UR9, c[0x0][0x610] ;  /* 0x0001840000097ab9 */ /* 0x000fe20000000800 */
[----:B------:R-:W-:Y:S01]  /*4460*/  SHF.R.U64 R3, R4, UR8, R3 ;  /* 0x0000000804037c19 */ /* 0x000fe20008001203 */
[----:B------:R-:W-:Y:S01]  /*4470*/  ULDC UR8, c[0x0][0x638] ;  /* 0x00018e0000087ab9 */ /* 0x000fe20000000800 */
[----:B------:R-:W-:-:S03]  /*4480*/  LOP3.LUT R20, R20, UR4, RZ, 0xc0, !PT ;  /* 0x0000000414147c12 */ /* 0x000fc6000f8ec0ff */
[----:B------:R-:W-:Y:S02]  /*4490*/  IMAD.MOV R4, RZ, RZ, -R3 ;  /* 0x000000ffff047224 */ /* 0x000fe400078e0a03 */
[----:B------:R-:W-:Y:S02]  /*44a0*/  IMAD R3, R3, UR5, R2 ;  /* 0x0000000503037c24 */ /* 0x000fe4000f8e0202 */
[----:B------:R-:W-:Y:S01]  /*44b0*/  IMAD R19, R4, UR8, R19 ;  /* 0x0000000804137c24 */ /* 0x000fe2000f8e0213 */
[----:B------:R-:W-:Y:S01]  /*44c0*/  ULDC UR8, c[0x0][0x600] ;  /* 0x0001800000087ab9 */ /* 0x000fe20000000800 */
[----:B------:R-:W-:Y:S02]  /*44d0*/  IMAD R18, R3, UR9, R18 ;  /* 0x0000000903127c24 */ /* 0x000fe4000f8e0212 */
[----:B------:R-:W-:Y:S02]  /*44e0*/  IMAD R19, R19, UR8, R20 ;  /* 0x0000000813137c24 */ /* 0x000fe4000f8e0214 */
[----:B------:R-:W-:-:S03]  /*44f0*/  IMAD.MOV.U32 R2, RZ, RZ, 0x1 ;  /* 0x00000001ff027424 */ /* 0x000fc600078e00ff */
[----:B------:R-:W-:Y:S02]  /*4500*/  SEL R4, R19, R18, !P1 ;  /* 0x0000001213047207 */ /* 0x000fe40004800000 */
[----:B------:R-:W-:-:S07]  /*4510*/  SEL R18, R18, R19, !P1 ;  /* 0x0000001312127207 */ /* 0x000fce0004800000 */
.L_x_63:
[----:B------:R-:W-:Y:S05]  /*4520*/  BSYNC B1 ;  /* 0x0000000000017941 */ /* 0x000fea0003800000 */
.L_x_62:
[----:B------:R-:W-:-:S13]  /*4530*/  LOP3.LUT P0, RZ, R2, 0xff, RZ, 0xc0, !PT ;  /* 0x000000ff02ff7812 */ /* 0x000fda000780c0ff */
[----:B------:R-:W-:Y:S05]  /*4540*/  @P0 BRA `(.L_x_66) ;  /* 0xfffffff400100947 */ /* 0x000fea000383ffff */
[----:B------:R-:W-:Y:S05]  /*4550*/  BSYNC B0 ;  /* 0x0000000000007941 */ /* 0x000fea0003800000 */
.L_x_55:
[----:B------:R-:W-:-:S03]  /*4560*/  UMOV UR8, 0xffffffff ;  /* 0xffffffff00087882 */ /* 0x000fc60000000000 */
[----:B------:R-:W-:Y:S05]  /*4570*/  BRA.DIV UR8, `(.L_x_67) ;  /* 0x0000000608647947 */ /* 0x000fea000b800000 */
[----:B------:R-:W-:-:S13]  /*4580*/  ELECT P0, URZ, PT ;  /* 0x00000000003f782f */ /* 0x000fda0003800000 */
.L_x_83:
[----:B------:R-:W-:Y:S04]  /*4590*/  BSSY B0, `(.L_x_68) ;  /* 0x000003d000007945 */ /* 0x000fe80003800000 */
[----:B------:R-:W-:Y:S05]  /*45a0*/  @!P0 BRA `(.L_x_69) ;  /* 0x0000000000ec8947 */ /* 0x000fea0003800000 */
[----:B------:R-:W-:-:S04]  /*45b0*/  LOP3.LUT R8, R8, 0x2, RZ, 0xfc, !PT ;  /* 0x0000000208087812 */ /* 0x000fc800078efcff */
[----:B------:R-:W-:-:S13]  /*45c0*/  ISETP.NE.AND P0, PT, R8, 0x3, PT ;  /* 0x000000030800780c */ /* 0x000fda0003f05270 */
[----:B------:R-:W-:Y:S05]  /*45d0*/  @!P0 BRA `(.L_x_70) ;  /* 0x0000000000048947 */ /* 0x000fea0003800000 */
[----:B------:R-:W-:Y:S01]  /*45e0*/  BPT.TRAP 0x1 ;  /* 0x000000040000795c */ /* 0x000fe20000300000 */
.L_x_70:
[----:B------:R-:W0:Y:S01]  /*45f0*/  S2R R3, SR_CgaCtaId ;  /* 0x0000000000037919 */ /* 0x000e220000008800 */
[----:B------:R-:W-:Y:S02]  /*4600*/  MOV R2, 0x400 ;  /* 0x0000040000027802 */ /* 0x000fe40000000f00 */
[----:B------:R-:W-:Y:S02]  /*4610*/  SHF.L.U32 R4, R0, 0x1f, RZ ;  /* 0x0000001f00047819 */ /* 0x000fe400000006ff */
[----:B0-----:R-:W-:-:S05]  /*4620*/  LEA R2, R3, R2, 0x18 ;  /* 0x0000000203027211 */ /* 0x001fca00078ec0ff */
[----:B------:R-:W-:-:S04]  /*4630*/  VIADD R2, R2, 0x30 ;  /* 0x0000003002027836 */ /* 0x000fc80000000000 */
[C---:B------:R-:W-:Y:S02]  /*4640*/  IMAD R7, R17.reuse, 0x8, R2 ;  /* 0x0000000811077824 */ /* 0x040fe400078e0202 */
[----:B------:R-:W-:Y:S02]  /*4650*/  VIADD R17, R17, 0x1 ;  /* 0x0000000111117836 */ /* 0x000fe40000000000 */
[----:B------:R-:W0:Y:S03]  /*4660*/  SYNCS.PHASECHK.TRANS64.TRYWAIT P0, [R7+URZ], R4 ;  /* 0x00000004070075a7 */ /* 0x000e26000800017f */
[----:B------:R-:W-:-:S04]  /*4670*/  ISETP.NE.AND P1, PT, R17, 0x6, PT ;  /* 0x000000061100780c */ /* 0x000fc80003f25270 */
[----:B------:R-:W-:Y:S02]  /*4680*/  SEL R3, RZ, 0x1, P1 ;  /* 0x00000001ff037807 */ /* 0x000fe40000800000 */
[----:B------:R-:W-:Y:S02]  /*4690*/  SEL R17, R17, RZ, P1 ;  /* 0x000000ff11117207 */ /* 0x000fe40000800000 */
[----:B------:R-:W-:-:S03]  /*46a0*/  LOP3.LUT R6, R0, R3, RZ, 0x3c, !PT ;  /* 0x0000000300067212 */ /* 0x000fc600078e3cff */
[----:B------:R-:W-:Y:S01]  /*46b0*/  IMAD R8, R17, 0x8, R2 ;  /* 0x0000000811087824 */ /* 0x000fe200078e0202 */
[----:B------:R-:W-:Y:S01]  /*46c0*/  SHF.L.U32 R5, R6, 0x1f, RZ ;  /* 0x0000001f06057819 */ /* 0x000fe200000006ff */
[----:B0-----:R-:W-:Y:S06]  /*46d0*/  @!P0 BRA `(.L_x_71) ;  /* 0x00000004002c8947 */ /* 0x001fec0003800000 */
.L_x_84:
[----:B------:R-:W1:Y:S01]  /*46e0*/  SYNCS.PHASECHK.TRANS64.TRYWAIT P0, [R8+URZ], R5 ;  /* 0x00000005080075a7 */ /* 0x000e62000800017f */
[----:B------:R-:W-:-:S05]  /*46f0*/  VIADD R0, R17, 0x1 ;  /* 0x0000000111007836 */ /* 0x000fca0000000000 */
[----:B------:R-:W-:-:S04]  /*4700*/  ISETP.NE.AND P1, PT, R0, 0x6, PT ;  /* 0x000000060000780c */ /* 0x000fc80003f25270 */
[----:B------:R-:W-:Y:S02]  /*4710*/  SEL R3, RZ, 0x1, P1 ;  /* 0x00000001ff037807 */ /* 0x000fe40000800000 */
[----:B0-----:R-:W-:Y:S02]  /*4720*/  SEL R7, R0, RZ, P1 ;  /* 0x000000ff00077207 */ /* 0x001fe40000800000 */
[----:B------:R-:W-:-:S03]  /*4730*/  LOP3.LUT R6, R6, R3, RZ, 0x3c, !PT ;  /* 0x0000000306067212 */ /* 0x000fc600078e3cff */
[----:B------:R-:W-:Y:S01]  /*4740*/  IMAD R9, R7, 0x8, R2 ;  /* 0x0000000807097824 */ /* 0x000fe200078e0202 */
[----:B------:R-:W-:Y:S01]  /*4750*/  SHF.L.U32 R4, R6, 0x1f, RZ ;  /* 0x0000001f06047819 */ /* 0x000fe200000006ff */
[----:B-1----:R-:W-:Y:S06]  /*4760*/  @!P0 BRA `(.L_x_72) ;  /* 0x00000004001c8947 */ /* 0x002fec0003800000 */
.L_x_85:
[----:B------:R-:W1:Y:S01]  /*4770*/  SYNCS.PHASECHK.TRANS64.TRYWAIT P0, [R9+URZ], R4 ;  /* 0x00000004090075a7 */ /* 0x000e62000800017f */
[----:B------:R-:W-:-:S05]  /*4780*/  VIADD R0, R7, 0x1 ;  /* 0x0000000107007836 */ /* 0x000fca0000000000 */
[----:B------:R-:W-:-:S04]  /*4790*/  ISETP.NE.AND P1, PT, R0, 0x6, PT ;  /* 0x000000060000780c */ /* 0x000fc80003f25270 */
[----:B------:R-:W-:Y:S02]  /*47a0*/  SEL R3, RZ, 0x1, P1 ;  /* 0x00000001ff037807 */ /* 0x000fe40000800000 */
[----:B------:R-:W-:Y:S02]  /*47b0*/  SEL R7, R0, RZ, P1 ;  /* 0x000000ff00077207 */ /* 0x000fe40000800000 */
[----:B------:R-:W-:-:S03]  /*47c0*/  LOP3.LUT R6, R6, R3, RZ, 0x3c, !PT ;  /* 0x0000000306067212 */ /* 0x000fc600078e3cff */
[----:B0-----:R-:W-:Y:S01]  /*47d0*/  IMAD R8, R7, 0x8, R2 ;  /* 0x0000000807087824 */ /* 0x001fe200078e0202 */
[----:B------:R-:W-:Y:S01]  /*47e0*/  SHF.L.U32 R5, R6, 0x1f, RZ ;  /* 0x0000001f06057819 */ /* 0x000fe200000006ff */
[----:B-1----:R-:W-:Y:S06]  /*47f0*/  @!P0 BRA `(.L_x_73) ;  /* 0x00000004000c8947 */ /* 0x002fec0003800000 */
.L_x_86:
[----:B------:R-:W1:Y:S01]  /*4800*/  SYNCS.PHASECHK.TRANS64.TRYWAIT P0, [R8+URZ], R5 ;  /* 0x00000005080075a7 */ /* 0x000e62000800017f */
[----:B------:R-:W-:-:S05]  /*4810*/  VIADD R0, R7, 0x1 ;  /* 0x0000000107007836 */ /* 0x000fca0000000000 */
[----:B------:R-:W-:-:S04]  /*4820*/  ISETP.NE.AND P1, PT, R0, 0x6, PT ;  /* 0x000000060000780c */ /* 0x000fc80003f25270 */
[----:B------:R-:W-:Y:S02]  /*4830*/  SEL R3, RZ, 0x1, P1 ;  /* 0x00000001ff037807 */ /* 0x000fe40000800000 */
[----:B------:R-:W-:Y:S02]  /*4840*/  SEL R7, R0, RZ, P1 ;  /* 0x000000ff00077207 */ /* 0x000fe40000800000 */
[----:B0-----:R-:W-:-:S03]  /*4850*/  LOP3.LUT R9, R6, R3, RZ, 0x3c, !PT ;  /* 0x0000000306097212 */ /* 0x001fc600078e3cff */
[----:B------:R-:W-:Y:S01]  /*4860*/  IMAD R11, R7, 0x8, R2 ;  /* 0x00000008070b7824 */ /* 0x000fe200078e0202 */
[----:B------:R-:W-:Y:S01]  /*4870*/  SHF.L.U32 R6, R9, 0x1f, RZ ;  /* 0x0000001f09067819 */ /* 0x000fe200000006ff */
[----:B-1----:R-:W-:Y:S06]  /*4880*/  @!P0 BRA `(.L_x_74) ;  /* 0x0000000000fc8947 */ /* 0x002fec0003800000 */
.L_x_87:
[----:B------:R-:W1:Y:S01]  /*4890*/  SYNCS.PHASECHK.TRANS64.TRYWAIT P0, [R11+URZ], R6 ;  /* 0x000000060b0075a7 */ /* 0x000e62000800017f */
[----:B------:R-:W-:-:S05]  /*48a0*/  VIADD R0, R7, 0x1 ;  /* 0x0000000107007836 */ /* 0x000fca0000000000 */
[----:B------:R-:W-:-:S04]  /*48b0*/  ISETP.NE.AND P1, PT, R0, 0x6, PT ;  /* 0x000000060000780c */ /* 0x000fc80003f25270 */
[----:B------:R-:W-:Y:S02]  /*48c0*/  SEL R4, RZ, 0x1, P1 ;  /* 0x00000001ff047807 */ /* 0x000fe40000800000 */
[----:B------:R-:W-:Y:S02]  /*48d0*/  SEL R3, R0, RZ, P1 ;  /* 0x000000ff00037207 */ /* 0x000fe40000800000 */
[----:B------:R-:W-:Y:S01]  /*48e0*/  LOP3.LUT R0, R9, R4, RZ, 0x3c, !PT ;  /* 0x0000000409007212 */ /* 0x000fe200078e3cff */
[----:B-1----:R-:W-:Y:S06]  /*48f0*/  @!P0 BRA `(.L_x_75) ;  /* 0x0000000000f48947 */ /* 0x002fec0003800000 */
.L_x_88:
[----:B------:R-:W-:Y:S01]  /*4900*/  IMAD R3, R3, 0x8, R2 ;  /* 0x0000000803037824 */ /* 0x000fe200078e0202 */
[----:B------:R-:W-:-:S07]  /*4910*/  SHF.L.U32 R0, R0, 0x1f, RZ ;  /* 0x0000001f00007819 */ /* 0x000fce00000006ff */
.L_x_76:
[----:B--2---:R2:W3:Y:S02]  /*4920*/  SYNCS.PHASECHK.TRANS64.TRYWAIT P0, [R3+URZ], R0 ;  /* 0x00000000030075a7 */ /* 0x0044e4000800017f */
[----:B---3--:R-:W-:Y:S05]  /*4930*/  @!P0 NANOSLEEP.SYNCS 0x989680 ;  /* 0x009896800000895d */ /* 0x008fea0003900000 */
[----:B------:R-:W3:Y:S02]  /*4940*/  @!P0 SYNCS.PHASECHK.TRANS64 P0, [R3+URZ], R0 ;  /* 0x00000000030085a7 */ /* 0x000ee4000800007f */
[----:B---3--:R-:W-:Y:S05]  /*4950*/  @!P0 BRA `(.L_x_76) ;  /* 0xfffffffc00f08947 */ /* 0x008fea000383ffff */
.L_x_69:
[----:B------:R-:W-:Y:S05]  /*4960*/  BSYNC B0 ;  /* 0x0000000000007941 */ /* 0x000fea0003800000 */
.L_x_68:
[----:B------:R-:W-:Y:S05]  /*4970*/  EXIT ;  /* 0x000000000000794d */ /* 0x000fea0003800000 */
.L_x_21:
[----:B-1----:R-:W-:-:S04]  /*4980*/  IMAD.U32 R10, RZ, RZ, UR6 ;  /* 0x00000006ff0a7e24 */ /* 0x002fc8000f8e00ff */
[----:B------:R1:W4:Y:S03]  /*4990*/  SYNCS.PHASECHK.TRANS64.TRYWAIT P0, [R10+URZ], R3 ;  /* 0x000000030a0075a7 */ /* 0x000326000800017f */
[----:B----4-:R-:W-:Y:S05]  /*49a0*/  @!P0 NANOSLEEP.SYNCS 0x989680 ;  /* 0x009896800000895d */ /* 0x010fea0003900000 */
[----:B------:R-:W4:Y:S02]  /*49b0*/  @!P0 SYNCS.PHASECHK.TRANS64 P0, [R10+URZ], R3 ;  /* 0x000000030a0085a7 */ /* 0x000f24000800007f */
[----:B----4-:R-:W-:Y:S05]  /*49c0*/  @!P0 BRA `(.L_x_21) ;  /* 0xfffffffc00ec8947 */ /* 0x010fea000383ffff */
[----:B------:R-:W-:Y:S05]  /*49d0*/  BRA `(.L_x_20) ;  /* 0xffffffc800ac7947 */ /* 0x000fea000383ffff */
.L_x_27:
[----:B-1----:R-:W-:-:S04]  /*49e0*/  IMAD.U32 R15, RZ, RZ, UR14 ;  /* 0x0000000eff0f7e24 */ /* 0x002fc8000f8e00ff */
[----:B------:R1:W4:Y:S03]  /*49f0*/  SYNCS.PHASECHK.TRANS64.TRYWAIT P0, [R15+URZ], R12 ;  /* 0x0000000c0f0075a7 */ /* 0x000326000800017f */
[----:B----4-:R-:W-:Y:S05]  /*4a00*/  @!P0 NANOSLEEP.SYNCS 0x989680 ;  /* 0x009896800000895d */ /* 0x010fea0003900000 */
[----:B------:R-:W4:Y:S02]  /*4a10*/  @!P0 SYNCS.PHASECHK.TRANS64 P0, [R15+URZ], R12 ;  /* 0x0000000c0f0085a7 */ /* 0x000f24000800007f */
[----:B----4-:R-:W-:Y:S05]  /*4a20*/  @!P0 BRA `(.L_x_27) ;  /* 0xfffffffc00ec8947 */ /* 0x010fea000383ffff */
[----:B------:R-:W-:Y:S05]  /*4a30*/  BRA `(.L_x_26) ;  /* 0xffffffd0000c7947 */ /* 0x000fea000383ffff */
.L_x_56:
[----:B------:R-:W-:Y:S01]  /*4a40*/  BSSY B1, `(.L_x_77) ;  /* 0x0000006000017945 */ /* 0x000fe20003800000 */
[----:B------:R-:W-:-:S07]  /*4a50*/  IMAD.MOV.U32 R2, RZ, RZ, -0x1 ;  /* 0xffffffffff027424 */ /* 0x000fce00078e00ff */
[----:B------:R-:W-:Y:S05]  /*4a60*/  WARPSYNC.COLLECTIVE R2, `(.L_x_78) ;  /* 0x00000000020c7348 */ /* 0x000fea0003c00000 */
[----:B------:R-:W-:Y:S02]  /*4a70*/  ELECT P0, UR62, PT ;  /* 0x00000000003e782f */ /* 0x000fe40003800000 */
[----:B------:R-:W-:Y:S01]  /*4a80*/  MOV R2, UR62 ;  /* 0x0000003e00027c02 */ /* 0x000fe20008000f00 */
[----:B------:R-:W-:Y:S10]  /*4a90*/  ENDCOLLECTIVE ;  /* 0x000000000000791b */ /* 0x000ff40003800000 */
.L_x_78:
[----:B------:R-:W-:Y:S05]  /*4aa0*/  BSYNC B1 ;  /* 0x0000000000017941 */ /* 0x000fea0003800000 */
.L_x_77:
[----:B------:R-:W-:Y:S05]  /*4ab0*/  BRA `(.L_x_79) ;  /* 0xffffffec00c07947 */ /* 0x000fea000383ffff */
.L_x_59:
[----:B0-----:R0:W1:Y:S02]  /*4ac0*/  SYNCS.PHASECHK.TRANS64.TRYWAIT P0, [R21+URZ+0x30], R4 ;  /* 0x00003004150075a7 */ /* 0x001064000800017f */
[----:B-1----:R-:W-:Y:S05]  /*4ad0*/  @!P0 NANOSLEEP.SYNCS 0x989680 ;  /* 0x009896800000895d */ /* 0x002fea0003900000 */
[----:B------:R-:W1:Y:S02]  /*4ae0*/  @!P0 SYNCS.PHASECHK.TRANS64 P0, [R21+URZ+0x30], R4 ;  /* 0x00003004150085a7 */ /* 0x000e64000800007f */
[----:B-1----:R-:W-:Y:S05]  /*4af0*/  @!P0 BRA `(.L_x_59) ;  /* 0xfffffffc00f08947 */ /* 0x002fea000383ffff */
[----:B------:R-:W-:Y:S05]  /*4b00*/  BRA `(.L_x_80) ;  /* 0xffffffec00f87947 */ /* 0x000fea000383ffff */
.L_x_67:
[----:B------:R-:W-:Y:S01]  /*4b10*/  BSSY B0, `(.L_x_81) ;  /* 0x0000006000007945 */ /* 0x000fe20003800000 */
[----:B------:R-:W-:-:S07]  /*4b20*/  IMAD.MOV.U32 R2, RZ, RZ, -0x1 ;  /* 0xffffffffff027424 */ /* 0x000fce00078e00ff */
[----:B------:R-:W-:Y:S05]  /*4b30*/  WARPSYNC.COLLECTIVE R2, `(.L_x_82) ;  /* 0x00000000020c7348 */ /* 0x000fea0003c00000 */
[----:B------:R-:W-:Y:S02]  /*4b40*/  ELECT P0, UR62, PT ;  /* 0x00000000003e782f */ /* 0x000fe40003800000 */
[----:B------:R-:W-:Y:S01]  /*4b50*/  MOV R2, UR62 ;  /* 0x0000003e00027c02 */ /* 0x000fe20008000f00 */
[----:B------:R-:W-:Y:S10]  /*4b60*/  ENDCOLLECTIVE ;  /* 0x000000000000791b */ /* 0x000ff40003800000 */
.L_x_82:
[----:B------:R-:W-:Y:S05]  /*4b70*/  BSYNC B0 ;  /* 0x0000000000007941 */ /* 0x000fea0003800000 */
.L_x_81:
[----:B------:R-:W-:Y:S05]  /*4b80*/  BRA `(.L_x_83) ;  /* 0xfffffff800807947 */ /* 0x000fea000383ffff */
.L_x_71:
[----:B0-----:R0:W1:Y:S02]  /*4b90*/  SYNCS.PHASECHK.TRANS64.TRYWAIT P0, [R7+URZ], R4 ;  /* 0x00000004070075a7 */ /* 0x001064000800017f */
[----:B-1----:R-:W-:Y:S05]  /*4ba0*/  @!P0 NANOSLEEP.SYNCS 0x989680 ;  /* 0x009896800000895d */ /* 0x002fea0003900000 */
[----:B------:R-:W1:Y:S02]  /*4bb0*/  @!P0 SYNCS.PHASECHK.TRANS64 P0, [R7+URZ], R4 ;  /* 0x00000004070085a7 */ /* 0x000e64000800007f */
[----:B-1----:R-:W-:Y:S05]  /*4bc0*/  @!P0 BRA `(.L_x_71) ;  /* 0xfffffffc00f08947 */ /* 0x002fea000383ffff */
[----:B------:R-:W-:Y:S05]  /*4bd0*/  BRA `(.L_x_84) ;  /* 0xfffffff800c07947 */ /* 0x000fea000383ffff */
.L_x_72:
[----:B0-----:R0:W1:Y:S02]  /*4be0*/  SYNCS.PHASECHK.TRANS64.TRYWAIT P0, [R8+URZ], R5 ;  /* 0x00000005080075a7 */ /* 0x001064000800017f */
[----:B-1----:R-:W-:Y:S05]  /*4bf0*/  @!P0 NANOSLEEP.SYNCS 0x989680 ;  /* 0x009896800000895d */ /* 0x002fea0003900000 */
[----:B------:R-:W1:Y:S02]  /*4c00*/  @!P0 SYNCS.PHASECHK.TRANS64 P0, [R8+URZ], R5 ;  /* 0x00000005080085a7 */ /* 0x000e64000800007f */
[----:B-1----:R-:W-:Y:S05]  /*4c10*/  @!P0 BRA `(.L_x_72) ;  /* 0xfffffffc00f08947 */ /* 0x002fea000383ffff */
[----:B------:R-:W-:Y:S05]  /*4c20*/  BRA `(.L_x_85) ;  /* 0xfffffff800d07947 */ /* 0x000fea000383ffff */
.L_x_73:
[----:B0-----:R0:W1:Y:S02]  /*4c30*/  SYNCS.PHASECHK.TRANS64.TRYWAIT P0, [R9+URZ], R4 ;  /* 0x00000004090075a7 */ /* 0x001064000800017f */
[----:B-1----:R-:W-:Y:S05]  /*4c40*/  @!P0 NANOSLEEP.SYNCS 0x989680 ;  /* 0x009896800000895d */ /* 0x002fea0003900000 */
[----:B------:R-:W1:Y:S02]  /*4c50*/  @!P0 SYNCS.PHASECHK.TRANS64 P0, [R9+URZ], R4 ;  /* 0x00000004090085a7 */ /* 0x000e64000800007f */
[----:B-1----:R-:W-:Y:S05]  /*4c60*/  @!P0 BRA `(.L_x_73) ;  /* 0xfffffffc00f08947 */ /* 0x002fea000383ffff */
[----:B------:R-:W-:Y:S05]  /*4c70*/  BRA `(.L_x_86) ;  /* 0xfffffff800e07947 */ /* 0x000fea000383ffff */
.L_x_74:
[----:B0-----:R0:W1:Y:S02]  /*4c80*/  SYNCS.PHASECHK.TRANS64.TRYWAIT P0, [R8+URZ], R5 ;  /* 0x00000005080075a7 */ /* 0x001064000800017f */
[----:B-1----:R-:W-:Y:S05]  /*4c90*/  @!P0 NANOSLEEP.SYNCS 0x989680 ;  /* 0x009896800000895d */ /* 0x002fea0003900000 */
[----:B------:R-:W1:Y:S02]  /*4ca0*/  @!P0 SYNCS.PHASECHK.TRANS64 P0, [R8+URZ], R5 ;  /* 0x00000005080085a7 */ /* 0x000e64000800007f */
[----:B-1----:R-:W-:Y:S05]  /*4cb0*/  @!P0 BRA `(.L_x_74) ;  /* 0xfffffffc00f08947 */ /* 0x002fea000383ffff */
[----:B------:R-:W-:Y:S05]  /*4cc0*/  BRA `(.L_x_87) ;  /* 0xfffffff800f07947 */ /* 0x000fea000383ffff */
.L_x_75:
[----:B-1----:R1:W2:Y:S02]  /*4cd0*/  SYNCS.PHASECHK.TRANS64.TRYWAIT P0, [R11+URZ], R6 ;  /* 0x000000060b0075a7 */ /* 0x0022a4000800017f */
[----:B--2---:R-:W-:Y:S05]  /*4ce0*/  @!P0 NANOSLEEP.SYNCS 0x989680 ;  /* 0x009896800000895d */ /* 0x004fea0003900000 */
[----:B------:R-:W2:Y:S02]  /*4cf0*/  @!P0 SYNCS.PHASECHK.TRANS64 P0, [R11+URZ], R6 ;  /* 0x000000060b0085a7 */ /* 0x000ea4000800007f */
[----:B--2---:R-:W-:Y:S05]  /*4d00*/  @!P0 BRA `(.L_x_75) ;  /* 0xfffffffc00f08947 */ /* 0x004fea000383ffff */
[----:B------:R-:W-:Y:S05]  /*4d10*/  BRA `(.L_x_88) ;  /* 0xfffffff800f87947 */ /* 0x000fea000383ffff */
.L_x_89:
[----:B------:R-:W-:-:S00]  /*4d20*/  BRA `(.L_x_89) ;  /* 0xfffffffc00fc7947 */ /* 0x000fc0000383ffff */
[----:B------:R-:W-:-:S00]  /*4d30*/  NOP ;  /* 0x0000000000007918 */ /* 0x000fc00000000000 */
        /* <DEDUP_REMOVED lines=12> */
.L_x_90:


//--------------------- .nv.shared._ZN7cutlass13device_kernelINS_4gemm6kernel13GemmUniversalIN4cute5tupleIJiiiiEEENS1_10collective13CollectiveMmaINS1_37MainloopSm90TmaGmmaWarpSpecializedFP8ILi6ENS5_IJNS4_1CILi2EEENSA_ILi1EEESC_EEENS1_35KernelTmaWarpSpecializedCooperativeEEENS5_IJNSA_ILi128EEENSA_ILi8EEENSA_ILi256EEEEEENS_12float_e4m3_tENS5_IJlSC_lEEESK_SL_NS4_8TiledMMAINS4_8MMA_AtomIJNS4_4SM904GMMA29MMA_64x8x32_F32E4M3E4M3_SS_TNILNSP_7ScaleInE1ELSR_1EEEEEENS4_6LayoutISD_NS5_IJSC_NSA_ILi0EEESV_EEEEENS5_IJNS4_10UnderscoreESY_SY_EEEEENS4_13SM90_TMA_LOADENS4_14ComposedLayoutINS4_7SwizzleILi3ELi4ELi3EEENS4_18smem_ptr_flag_bitsILi8EEENSU_INS5_IJSH_SG_EEENS5_IJSG_SC_EEEEEEEvNS4_8identityENS4_23SM90_TMA_LOAD_MULTICASTES1A_vS1B_EENS_8epilogue10collective6detail29Sm90TmaWarpSpecializedAdapterINS1F_15DefaultEpilogueISK_SL_SL_NS1E_6thread17LinearCombinationISK_Li1EffLNS1J_9ScaleType4KindE0ELNS_15FloatRoundStyleE2ESK_EENS1_15EpilogueDefaultEEEEEvvEEEEvNT_6ParamsE --------------------------
	.section	.nv.shared._ZN7cutlass13device_kernelINS_4gemm6kernel13GemmUniversalIN4cute5tupleIJiiiiEEENS1_10collective13CollectiveMmaINS1_37MainloopSm90TmaGmmaWarpSpecializedFP8ILi6ENS5_IJNS4_1CILi2EEENSA_ILi1EEESC_EEENS1_35KernelTmaWarpSpecializedCooperativeEEENS5_IJNSA_ILi128EEENSA_ILi8EEENSA_ILi256EEEEEENS_12float_e4m3_tENS5_IJlSC_lEEESK_SL_NS4_8TiledMMAINS4_8MMA_AtomIJNS4_4SM904GMMA29MMA_64x8x32_F32E4M3E4M3_SS_TNILNSP_7ScaleInE1ELSR_1EEEEEENS4_6LayoutISD_NS5_IJSC_NSA_ILi0EEESV_EEEEENS5_IJNS4_10UnderscoreESY_SY_EEEEENS4_13SM90_TMA_LOADENS4_14ComposedLayoutINS4_7SwizzleILi3ELi4ELi3EEENS4_18smem_ptr_flag_bitsILi8EEENSU_INS5_IJSH_SG_EEENS5_IJSG_SC_EEEEEEEvNS4_8identityENS4_23SM90_TMA_LOAD_MULTICASTES1A_vS1B_EENS_8epilogue10collective6detail29Sm90TmaWarpSpecializedAdapterINS1F_15DefaultEpilogueISK_SL_SL_NS1E_6thread17LinearCombinationISK_Li1EffLNS1J_9ScaleType4KindE0ELNS_15FloatRoundStyleE2ESK_EENS1_15EpilogueDefaultEEEEEvvEEEEvNT_6ParamsE,"aw",@nobits
	.sectionflags	@""
	.align	16
	.zero		1024


//--------------------- .nv.shared.reserved.0     --------------------------
	.section	.nv.shared.reserved.0,"aw",@nobits
	.weak		__nv_reservedSMEM_offset_0_alias
	.size		__nv_reservedSMEM_offset_0_alias, 0, 0
	.other		__nv_reservedSMEM_offset_0_alias,@"STO_CUDA_RESERVED_SHARED STV_DEFAULT"
__nv_reservedSMEM_offset_0_alias:
	.zero		0


//--------------------- .nv.global                --------------------------
	.section	.nv.global,"aw",@nobits
.nv.global:
	.type		_ZN39_INTERNAL_cfc9d307_4_k_cu_12cd22bb_48694cute1_E,@object
	.size		_ZN39_INTERNAL_cfc9d307_4_k_cu_12cd22bb_48694cute1_E,(_ZN39_INTERNAL_cfc9d307_4_k_cu_12cd22bb_48694cuda3std3__45__cpo6cbeginE - _ZN39_INTERNAL_cfc9d307_4_k_cu_12cd22bb_48694cute1_E)
_ZN39_INTERNAL_cfc9d307_4_k_cu_12cd22bb_48694cute1_E:
	.zero		1
	.type		_ZN39_INTERNAL_cfc9d307_4_k_cu_12cd22bb_48694cuda3std3__45__cpo6cbeginE,@object
	.size		_ZN39_INTERNAL_cfc9d307_4_k_cu_12cd22bb_48694cuda3std3__45__cpo6cbeginE,(_ZN39_INTERNAL_cfc9d307_4_k_cu_12cd22bb_48694cuda3std3__48in_placeE - _ZN39_INTERNAL_cfc9d307_4_k_cu_12cd22bb_48694cuda3std3__45__cpo6cbeginE)
_ZN39_INTERNAL_cfc9d307_4_k_cu_12cd22bb_48694cuda3std3__45__cpo6cbeginE:
	.zero		1
	.type		_ZN39_INTERNAL_cfc9d307_4_k_cu_12cd22bb_48694cuda3std3__48in_placeE,@object
	.size		_ZN39_INTERNAL_cfc9d307_4_k_cu_12cd22bb_48694cuda3std3__48in_placeE,(_ZN39_INTERNAL_cfc9d307_4_k_cu_12cd22bb_48694cuda3std6ranges3__45__cpo9iter_moveE - _ZN39_INTERNAL_cfc9d307_4_k_cu_12cd22bb_48694cuda3std3__48in_placeE)
_ZN39_INTERNAL_cfc9d307_4_k_cu_12cd22bb_48694cuda3std3__48in_placeE:
	.zero		1
	.type		_ZN39_INTERNAL_cfc9d307_4_k_cu_12cd22bb_48694cuda3std6ranges3__45__cpo9iter_moveE,@object
	.size		_ZN39_INTERNAL_cfc9d307_4_k_cu_12cd22bb_48694cuda3std6ranges3__45__cpo9iter_moveE,(_ZN39_INTERNAL_cfc9d307_4_k_cu_12cd22bb_48694cuda3std3__45__cpo5beginE - _ZN39_INTERNAL_cfc9d307_4_k_cu_12cd22bb_48694cuda3std6ranges3__45__cpo9iter_moveE)
_ZN39_INTERNAL_cfc9d307_4_k_cu_12cd22bb_48694cuda3std6ranges3__45__cpo9iter_moveE:
	.zero		1
	.type		_ZN39_INTERNAL_cfc9d307_4_k_cu_12cd22bb_48694cuda3std3__45__cpo5beginE,@object
	.size		_ZN39_INTERNAL_cfc9d307_4_k_cu_12cd22bb_48694cuda3std3__45__cpo5beginE,(_ZN39_INTERNAL_cfc9d307_4_k_cu_12cd22bb_48694cuda3std3__441_GLOBAL__N__cfc9d307_4_k_cu_12cd22bb_48696ignoreE - _ZN39_INTERNAL_cfc9d307_4_k_cu_12cd22bb_48694cuda3std3__45__cpo5beginE)
_ZN39_INTERNAL_cfc9d307_4_k_cu_12cd22bb_48694cuda3std3__45__cpo5beginE:
	.zero		1
	.type		_ZN39_INTERNAL_cfc9d307_4_k_cu_12cd22bb_48694cuda3std3__441_GLOBAL__N__cfc9d307_4_k_cu_12cd22bb_48696ignoreE,@object
	.size		_ZN39_INTERNAL_cfc9d307_4_k_cu_12cd22bb_48694cuda3std3__441_GLOBAL__N__cfc9d307_4_k_cu_12cd22bb_48696ignoreE,(_ZN39_INTERNAL_cfc9d307_4_k_cu_12cd22bb_48694cute7productE - _ZN39_INTERNAL_cfc9d307_4_k_cu_12cd22bb_48694cuda3std3__441_GLOBAL__N__cfc9d307_4_k_cu_12cd22bb_48696ignoreE)
_ZN39_INTERNAL_cfc9d307_4_k_cu_12cd22bb_48694cuda3std3__441_GLOBAL__N__cfc9d307_4_k_cu_12cd22bb_48696ignoreE:
	.zero		1
	.type		_ZN39_INTERNAL_cfc9d307_4_k_cu_12cd22bb_48694cute7productE,@object
	.size		_ZN39_INTERNAL_cfc9d307_4_k_cu_12cd22bb_48694cute7productE,(_ZN39_INTERNAL_cfc9d307_4_k_cu_12cd22bb_48694cuda3std3__45__cpo3endE - _ZN39_INTERNAL_cfc9d307_4_k_cu_12cd22bb_48694cute7productE)
_ZN39_INTERNAL_cfc9d307_4_k_cu_12cd22bb_48694cute7productE:
	.zero		1
	.type		_ZN39_INTERNAL_cfc9d307_4_k_cu_12cd22bb_48694cuda3std3__45__cpo3endE,@object
	.size		_ZN39_INTERNAL_cfc9d307_4_k_cu_12cd22bb_48694cuda3std3__45__cpo3endE,(_ZN39_INTERNAL_cfc9d307_4_k_cu_12cd22bb_48694cuda3std3__419piecewise_constructE - _ZN39_INTERNAL_cfc9d307_4_k_cu_12cd22bb_48694cuda3std3__45__cpo3endE)
_ZN39_INTERNAL_cfc9d307_4_k_cu_12cd22bb_48694cuda3std3__45__cpo3endE:
	.zero		1
	.type		_ZN39_INTERNAL_cfc9d307_4_k_cu_12cd22bb_48694cuda3std3__419piecewise_constructE,@object
	.size		_ZN39_INTERNAL_cfc9d307_4_k_cu_12cd22bb_48694cuda3std3__419piecewise_constructE,(_ZN39_INTERNAL_cfc9d307_4_k_cu_12cd22bb_48694cuda3std3__45__cpo4cendE - _ZN39_INTERNAL_cfc9d307_4_k_cu_12cd22bb_48694cuda3std3__419piecewise_constructE)
_ZN39_INTERNAL_cfc9d307_4_k_cu_12cd22bb_48694cuda3std3__419piecewise_constructE:
	.zero		1
	.type		_ZN39_INTERNAL_cfc9d307_4_k_cu_12cd22bb_48694cuda3std3__45__cpo4cendE,@object
	.size		_ZN39_INTERNAL_cfc9d307_4_k_cu_12cd22bb_48694cuda3std3__45__cpo4cendE,(_ZN39_INTERNAL_cfc9d307_4_k_cu_12cd22bb_48694cuda3std6ranges3__45__cpo4swapE - _ZN39_INTERNAL_cfc9d307_4_k_cu_12cd22bb_48694cuda3std3__45__cpo4cendE)
_ZN39_INTERNAL_cfc9d307_4_k_cu_12cd22bb_48694cuda3std3__45__cpo4cendE:
	.zero		1
	.type		_ZN39_INTERNAL_cfc9d307_4_k_cu_12cd22bb_48694cuda3std6ranges3__45__cpo4swapE,@object
	.size		_ZN39_INTERNAL_cfc9d307_4_k_cu_12cd22bb_48694cuda3std6ranges3__45__cpo4swapE,(.L_7 - _ZN39_INTERNAL_cfc9d307_4_k_cu_12cd22bb_48694cuda3std6ranges3__45__cpo4swapE)
_ZN39_INTERNAL_cfc9d307_4_k_cu_12cd22bb_48694cuda3std6ranges3__45__cpo4swapE:
	.zero		1
.L_7:


//--------------------- .nv.constant0._ZN7cutlass13device_kernelINS_4gemm6kernel13GemmUniversalIN4cute5tupleIJiiiiEEENS1_10collective13CollectiveMmaINS1_37MainloopSm90TmaGmmaWarpSpecializedFP8ILi6ENS5_IJNS4_1CILi2EEENSA_ILi1EEESC_EEENS1_35KernelTmaWarpSpecializedCooperativeEEENS5_IJNSA_ILi128EEENSA_ILi8EEENSA_ILi256EEEEEENS_12float_e4m3_tENS5_IJlSC_lEEESK_SL_NS4_8TiledMMAINS4_8MMA_AtomIJNS4_4SM904GMMA29MMA_64x8x32_F32E4M3E4M3_SS_TNILNSP_7ScaleInE1ELSR_1EEEEEENS4_6LayoutISD_NS5_IJSC_NSA_ILi0EEESV_EEEEENS5_IJNS4_10UnderscoreESY_SY_EEEEENS4_13SM90_TMA_LOADENS4_14ComposedLayoutINS4_7SwizzleILi3ELi4ELi3EEENS4_18smem_ptr_flag_bitsILi8EEENSU_INS5_IJSH_SG_EEENS5_IJSG_SC_EEEEEEEvNS4_8identityENS4_23SM90_TMA_LOAD_MULTICASTES1A_vS1B_EENS_8epilogue10collective6detail29Sm90TmaWarpSpecializedAdapterINS1F_15DefaultEpilogueISK_SL_SL_NS1E_6thread17LinearCombinationISK_Li1EffLNS1J_9ScaleType4KindE0ELNS_15FloatRoundStyleE2ESK_EENS1_15EpilogueDefaultEEEEEvvEEEEvNT_6ParamsE --------------------------
	.section	.nv.constant0._ZN7cutlass13device_kernelINS_4gemm6kernel13GemmUniversalIN4cute5tupleIJiiiiEEENS1_10collective13CollectiveMmaINS1_37MainloopSm90TmaGmmaWarpSpecializedFP8ILi6ENS5_IJNS4_1CILi2EEENSA_ILi1EEESC_EEENS1_35KernelTmaWarpSpecializedCooperativeEEENS5_IJNSA_ILi128EEENSA_ILi8EEENSA_ILi256EEEEEENS_12float_e4m3_tENS5_IJlSC_lEEESK_SL_NS4_8TiledMMAINS4_8MMA_AtomIJNS4_4SM904GMMA29MMA_64x8x32_F32E4M3E4M3_SS_TNILNSP_7ScaleInE1ELSR_1EEEEEENS4_6LayoutISD_NS5_IJSC_NSA_ILi0EEESV_EEEEENS5_IJNS4_10UnderscoreESY_SY_EEEEENS4_13SM90_TMA_LOADENS4_14ComposedLayoutINS4_7SwizzleILi3ELi4ELi3EEENS4_18smem_ptr_flag_bitsILi8EEENSU_INS5_IJSH_SG_EEENS5_IJSG_SC_EEEEEEEvNS4_8identityENS4_23SM90_TMA_LOAD_MULTICASTES1A_vS1B_EENS_8epilogue10collective6detail29Sm90TmaWarpSpecializedAdapterINS1F_15DefaultEpilogueISK_SL_SL_NS1E_6thread17LinearCombinationISK_Li1EffLNS1J_9ScaleType4KindE0ELNS_15FloatRoundStyleE2ESK_EENS1_15EpilogueDefaultEEEEEvvEEEEvNT_6ParamsE,"a",@progbits
	.sectionflags	@""
	.align	4
.nv.constant0._ZN7cutlass13device_kernelINS_4gemm6kernel13GemmUniversalIN4cute5tupleIJiiiiEEENS1_10collective13CollectiveMmaINS1_37MainloopSm90TmaGmmaWarpSpecializedFP8ILi6ENS5_IJNS4_1CILi2EEENSA_ILi1EEESC_EEENS1_35KernelTmaWarpSpecializedCooperativeEEENS5_IJNSA_ILi128EEENSA_ILi8EEENSA_ILi256EEEEEENS_12float_e4m3_tENS5_IJlSC_lEEESK_SL_NS4_8TiledMMAINS4_8MMA_AtomIJNS4_4SM904GMMA29MMA_64x8x32_F32E4M3E4M3_SS_TNILNSP_7ScaleInE1ELSR_1EEEEEENS4_6LayoutISD_NS5_IJSC_NSA_ILi0EEESV_EEEEENS5_IJNS4_10UnderscoreESY_SY_EEEEENS4_13SM90_TMA_LOADENS4_14ComposedLayoutINS4_7SwizzleILi3ELi4ELi3EEENS4_18smem_ptr_flag_bitsILi8EEENSU_INS5_IJSH_SG_EEENS5_IJSG_SC_EEEEEEEvNS4_8identityENS4_23SM90_TMA_LOAD_MULTICASTES1A_vS1B_EENS_8epilogue10collective6detail29Sm90TmaWarpSpecializedAdapterINS1F_15DefaultEpilogueISK_SL_SL_NS1E_6thread17LinearCombinationISK_Li1EffLNS1J_9ScaleType4KindE0ELNS_15FloatRoundStyleE2ESK_EENS1_15EpilogueDefaultEEEEEvvEEEEvNT_6ParamsE:
	.zero		1664


//--------------------- SYMBOLS --------------------------

	.type		.nv.reservedSmem.offset0,@object
	.size		.nv.reservedSmem.offset0,0x4
